	.target	sm_100

	.elftype	@"ET_EXEC"


//--------------------- .note.nv.tkinfo           --------------------------
	.section	.note.nv.tkinfo,"",@"SHT_NOTE"
	.sectionflags	@"SHF_NOTE_NV_TKINFO"
	.tkinfo
        /*0018*/ 	.word	0x00000081
        /*0030*/ 	.string	""
        /*0030*/ 	.string	"ptxas"
        /*0030*/ 	.string	"Cuda compilation tools, release 12.9, V12.9.86"
        /*0030*/ 	.string	"Build cuda_12.9.r12.9/compiler.36037853_0"
        /*0030*/ 	.string	"-regUsageLevel 10 -arch sm_100f -m 64 "



//--------------------- .note.nv.cuver            --------------------------
	.section	.note.nv.cuver,"",@"SHT_NOTE"
	.sectionflags	@"SHF_NOTE_NV_CUVER"
        /*0018*/ 	.short	0x0001
        /*001a*/ 	.short	0x0064
        /*001c*/ 	.short	0x0001
        /*001e*/ 	.short	0x0000
        /*0020*/ 	.short	0x0001
        /*0022*/ 	.short	0x0000


//--------------------- .nv.info                  --------------------------
	.section	.nv.info,"",@"SHT_CUDA_INFO"
	.align	4


	//----- nvinfo : EIATTR_REGCOUNT
	.align		4
        /*0000*/ 	.byte	0x04, 0x2f
        /*0002*/ 	.short	(.L_17 - .L_16)
	.align		4
.L_16:
        /*0004*/ 	.word	index@(_ZN9deep_gemm24sm100_fp8_gemm_1d1d_implILN4cute4UMMA5MajorE0ELS3_0ELj0ELj24576ELj1536ELj128ELj224ELj128ELj1ELj128ELj128ELj64ELj6ELj128ELj128ELj2ELb0ELj140ELNS_8GemmTypeE0ELb0EN7cutlass10bfloat16_tENS_16EpilogueIdentityEEEvPijjj14CUtensorMap_stS9_S9_S9_S9_)
        /*0008*/ 	.word	0x00000038


	//----- nvinfo : EIATTR_FRAME_SIZE
	.align		4
.L_17:
        /*000c*/ 	.byte	0x04, 0x11
        /*000e*/ 	.short	(.L_19 - .L_18)
	.align		4
.L_18:
        /*0010*/ 	.word	index@($__internal_3_$__cuda_sm20_div_u16)
        /*0014*/ 	.word	0x00000000


	//----- nvinfo : EIATTR_FRAME_SIZE
	.align		4
.L_19:
        /*0018*/ 	.byte	0x04, 0x11
        /*001a*/ 	.short	(.L_21 - .L_20)
	.align		4
.L_20:
        /*001c*/ 	.word	index@($__internal_2_$__cuda_sm10x_tcgen05_guardrail_trap_unallocated_columns_being_dealloced)
        /*0020*/ 	.word	0x00000000


	//----- nvinfo : EIATTR_FRAME_SIZE
	.align		4
.L_21:
        /*0024*/ 	.byte	0x04, 0x11
        /*0026*/ 	.short	(.L_23 - .L_22)
	.align		4
.L_22:
        /*0028*/ 	.word	index@($__internal_1_$__cuda_sm10x_tcgen05_guardrail_trap_phase_invalid_during_alloc)
        /*002c*/ 	.word	0x00000000


	//----- nvinfo : EIATTR_FRAME_SIZE
	.align		4
.L_23:
        /*0030*/ 	.byte	0x04, 0x11
        /*0032*/ 	.short	(.L_25 - .L_24)
	.align		4
.L_24:
        /*0034*/ 	.word	index@($__internal_0_$__cuda_sm10x_tcgen05_guardrail_trap_col_being_dealloced_not_returned_by_alloc)
        /*0038*/ 	.word	0x00000000


	//----- nvinfo : EIATTR_FRAME_SIZE
	.align		4
.L_25:
        /*003c*/ 	.byte	0x04, 0x11
        /*003e*/ 	.short	(.L_27 - .L_26)
	.align		4
.L_26:
        /*0040*/ 	.word	index@(_ZN9deep_gemm24sm100_fp8_gemm_1d1d_implILN4cute4UMMA5MajorE0ELS3_0ELj0ELj24576ELj1536ELj128ELj224ELj128ELj1ELj128ELj128ELj64ELj6ELj128ELj128ELj2ELb0ELj140ELNS_8GemmTypeE0ELb0EN7cutlass10bfloat16_tENS_16EpilogueIdentityEEEvPijjj14CUtensorMap_stS9_S9_S9_S9_)
        /*0044*/ 	.word	0x00000000


	//----- nvinfo : EIATTR_MIN_STACK_SIZE
	.align		4
.L_27:
        /*0048*/ 	.byte	0x04, 0x12
        /*004a*/ 	.short	(.L_29 - .L_28)
	.align		4
.L_28:
        /*004c*/ 	.word	index@(_ZN9deep_gemm24sm100_fp8_gemm_1d1d_implILN4cute4UMMA5MajorE0ELS3_0ELj0ELj24576ELj1536ELj128ELj224ELj128ELj1ELj128ELj128ELj64ELj6ELj128ELj128ELj2ELb0ELj140ELNS_8GemmTypeE0ELb0EN7cutlass10bfloat16_tENS_16EpilogueIdentityEEEvPijjj14CUtensorMap_stS9_S9_S9_S9_)
        /*0050*/ 	.word	0x00000000
.L_29:


//--------------------- .nv.info._ZN9deep_gemm24sm100_fp8_gemm_1d1d_implILN4cute4UMMA5MajorE0ELS3_0ELj0ELj24576ELj1536ELj128ELj224ELj128ELj1ELj128ELj128ELj64ELj6ELj128ELj128ELj2ELb0ELj140ELNS_8GemmTypeE0ELb0EN7cutlass10bfloat16_tENS_16EpilogueIdentityEEEvPijjj14CUtensorMap_stS9_S9_S9_S9_ --------------------------
	.section	.nv.info._ZN9deep_gemm24sm100_fp8_gemm_1d1d_implILN4cute4UMMA5MajorE0ELS3_0ELj0ELj24576ELj1536ELj128ELj224ELj128ELj1ELj128ELj128ELj64ELj6ELj128ELj128ELj2ELb0ELj140ELNS_8GemmTypeE0ELb0EN7cutlass10bfloat16_tENS_16EpilogueIdentityEEEvPijjj14CUtensorMap_stS9_S9_S9_S9_,"",@"SHT_CUDA_INFO"
	.sectionflags	@""
	.align	4


	//----- nvinfo : EIATTR_CUDA_API_VERSION
	.align		4
        /*0000*/ 	.byte	0x04, 0x37
        /*0002*/ 	.short	(.L_31 - .L_30)
.L_30:
        /*0004*/ 	.word	0x00000081


	//----- nvinfo : EIATTR_KPARAM_INFO
	.align		4
.L_31:
        /*0008*/ 	.byte	0x04, 0x17
        /*000a*/ 	.short	(.L_33 - .L_32)
.L_32:
        /*000c*/ 	.word	0x00000000
        /*0010*/ 	.short	0x0008
        /*0012*/ 	.short	0x0240
        /*0014*/ 	.byte	0x00, 0xf0, 0x01, 0x02


	//----- nvinfo : EIATTR_KPARAM_INFO
	.align		4
.L_33:
        /*0018*/ 	.byte	0x04, 0x17
        /*001a*/ 	.short	(.L_35 - .L_34)
.L_34:
        /*001c*/ 	.word	0x00000000
        /*0020*/ 	.short	0x0007
        /*0022*/ 	.short	0x01c0
        /*0024*/ 	.byte	0x00, 0xf0, 0x01, 0x02


	//----- nvinfo : EIATTR_KPARAM_INFO
	.align		4
.L_35:
        /*0028*/ 	.byte	0x04, 0x17
        /*002a*/ 	.short	(.L_37 - .L_36)
.L_36:
        /*002c*/ 	.word	0x00000000
        /*0030*/ 	.short	0x0006
        /*0032*/ 	.short	0x0140
        /*0034*/ 	.byte	0x00, 0xf0, 0x01, 0x02


	//----- nvinfo : EIATTR_KPARAM_INFO
	.align		4
.L_37:
        /*0038*/ 	.byte	0x04, 0x17
        /*003a*/ 	.short	(.L_39 - .L_38)
.L_38:
        /*003c*/ 	.word	0x00000000
        /*0040*/ 	.short	0x0005
        /*0042*/ 	.short	0x00c0
        /*0044*/ 	.byte	0x00, 0xf0, 0x01, 0x02


	//----- nvinfo : EIATTR_KPARAM_INFO
	.align		4
.L_39:
        /*0048*/ 	.byte	0x04, 0x17
        /*004a*/ 	.short	(.L_41 - .L_40)
.L_40:
        /*004c*/ 	.word	0x00000000
        /*0050*/ 	.short	0x0004
        /*0052*/ 	.short	0x0040
        /*0054*/ 	.byte	0x00, 0xf0, 0x01, 0x02


	//----- nvinfo : EIATTR_KPARAM_INFO
	.align		4
.L_41:
        /*0058*/ 	.byte	0x04, 0x17
        /*005a*/ 	.short	(.L_43 - .L_42)
.L_42:
        /*005c*/ 	.word	0x00000000
        /*0060*/ 	.short	0x0003
        /*0062*/ 	.short	0x0010
        /*0064*/ 	.byte	0x00, 0xf0, 0x11, 0x00


	//----- nvinfo : EIATTR_KPARAM_INFO
	.align		4
.L_43:
        /*0068*/ 	.byte	0x04, 0x17
        /*006a*/ 	.short	(.L_45 - .L_44)
.L_44:
        /*006c*/ 	.word	0x00000000
        /*0070*/ 	.short	0x0002
        /*0072*/ 	.short	0x000c
        /*0074*/ 	.byte	0x00, 0xf0, 0x11, 0x00


	//----- nvinfo : EIATTR_KPARAM_INFO
	.align		4
.L_45:
        /*0078*/ 	.byte	0x04, 0x17
        /*007a*/ 	.short	(.L_47 - .L_46)
.L_46:
        /*007c*/ 	.word	0x00000000
        /*0080*/ 	.short	0x0001
        /*0082*/ 	.short	0x0008
        /*0084*/ 	.byte	0x00, 0xf0, 0x11, 0x00


	//----- nvinfo : EIATTR_KPARAM_INFO
	.align		4
.L_47:
        /*0088*/ 	.byte	0x04, 0x17
        /*008a*/ 	.short	(.L_49 - .L_48)
.L_48:
        /*008c*/ 	.word	0x00000000
        /*0090*/ 	.short	0x0000
        /*0092*/ 	.short	0x0000
        /*0094*/ 	.byte	0x00, 0xf5, 0x21, 0x00


	//----- nvinfo : EIATTR_AT_ENTRY_FRAGMENTS
	.align		4
.L_49:
        /*0098*/ 	.byte	0x04, 0x4f
        /*009a*/ 	.short	(.L_51 - .L_50)


	//   ....[0]....
.L_50:
        /*009c*/ 	.word	0x00000004


	//   ....[1]....
        /*00a0*/ 	.word	0x00000005


	//----- nvinfo : EIATTR_RESERVED_SMEM_USED
	.align		4
.L_51:
        /*00a4*/ 	.byte	0x01, 0x41
	.zero		2


	//----- nvinfo : EIATTR_SPARSE_MMA_MASK
	.align		4
        /*00a8*/ 	.byte	0x03, 0x50
        /*00aa*/ 	.short	0x0000


	//----- nvinfo : EIATTR_TCGEN05_2CTA_USED
	.align		4
        /*00ac*/ 	.byte	0x01, 0x52
	.zero		2


	//----- nvinfo : EIATTR_MAXREG_COUNT
	.align		4
        /*00b0*/ 	.byte	0x03, 0x1b
        /*00b2*/ 	.short	0x00ff


	//----- nvinfo : EIATTR_NUM_BARRIERS
	.align		4
        /*00b4*/ 	.byte	0x02, 0x4c
        /*00b6*/ 	.byte	0x09
	.zero		1


	//----- nvinfo : EIATTR_INT_WARP_WIDE_INSTR_OFFSETS
	.align		4
        /*00b8*/ 	.byte	0x04, 0x31
        /*00ba*/ 	.short	(.L_53 - .L_52)


	//   ....[0]....
.L_52:
        /*00bc*/ 	.word	0x00005200


	//   ....[1]....
        /*00c0*/ 	.word	0x00005220


	//----- nvinfo : EIATTR_COOP_GROUP_MASK_REGIDS
	.align		4
.L_53:
        /*00c4*/ 	.byte	0x04, 0x29
        /*00c6*/ 	.short	(.L_55 - .L_54)


	//   ....[0]....
.L_54:
        /*00c8*/ 	.word	0xffffffff


	//   ....[1]....
        /*00cc*/ 	.word	0xffffffff


	//   ....[2]....
        /*00d0*/ 	.word	0xffffffff


	//   ....[3]....
        /*00d4*/ 	.word	0xffffffff


	//   ....[4]....
        /*00d8*/ 	.word	0xffffffff


	//   ....[5]....
        /*00dc*/ 	.word	0xffffffff


	//   ....[6]....
        /*00e0*/ 	.word	0xffffffff


	//   ....[7]....
        /*00e4*/ 	.word	0xffffffff


	//   ....[8]....
        /*00e8*/ 	.word	0xffffffff


	//   ....[9]....
        /*00ec*/ 	.word	0xffffffff


	//   ....[10]....
        /*00f0*/ 	.word	0xffffffff


	//   ....[11]....
        /*00f4*/ 	.word	0xffffffff


	//   ....[12]....
        /*00f8*/ 	.word	0xffffffff


	//   ....[13]....
        /*00fc*/ 	.word	0xffffffff


	//   ....[14]....
        /*0100*/ 	.word	0xffffffff


	//----- nvinfo : EIATTR_COOP_GROUP_INSTR_OFFSETS
	.align		4
.L_55:
        /*0104*/ 	.byte	0x04, 0x28
        /*0106*/ 	.short	(.L_57 - .L_56)


	//   ....[0]....
.L_56:
        /*0108*/ 	.word	0x00000030


	//   ....[1]....
        /*010c*/ 	.word	0x000004d0


	//   ....[2]....
        /*0110*/ 	.word	0x00000ae0


	//   ....[3]....
        /*0114*/ 	.word	0x00000b80


	//   ....[4]....
        /*0118*/ 	.word	0x00001010


	//   ....[5]....
        /*011c*/ 	.word	0x000010c0


	//   ....[6]....
        /*0120*/ 	.word	0x00001170


	//   ....[7]....
        /*0124*/ 	.word	0x000017e0


	//   ....[8]....
        /*0128*/ 	.word	0x00001800


	//   ....[9]....
        /*012c*/ 	.word	0x00001820


	//   ....[10]....
        /*0130*/ 	.word	0x00001a80


	//   ....[11]....
        /*0134*/ 	.word	0x00001ab0


	//   ....[12]....
        /*0138*/ 	.word	0x00001ad0


	//   ....[13]....
        /*013c*/ 	.word	0x00005120


	//   ....[14]....
        /*0140*/ 	.word	0x000052e0


	//----- nvinfo : EIATTR_VRC_CTA_INIT_COUNT
	.align		4
.L_57:
        /*0144*/ 	.byte	0x02, 0x4a
        /*0146*/ 	.byte	0x80
	.zero		1


	//----- nvinfo : EIATTR_MBARRIER_INSTR_OFFSETS
	.align		4
        /*0148*/ 	.byte	0x04, 0x39
        /*014a*/ 	.short	(.L_59 - .L_58)


	//   ....[0]....
.L_58:
        /*014c*/ 	.word	0x00000330
        /*0150*/ 	.word	0x000000ff
        /*0154*/ 	.word	0x00033400
        /*0158*/ 	.short	0x0100
        /*015a*/ 	.byte	0x05
	.zero		1


	//   ....[1]....
        /*015c*/ 	.word	0x00000340
        /*0160*/ 	.word	0x000000ff
        /*0164*/ 	.word	0x00033430
        /*0168*/ 	.short	0x0100
        /*016a*/ 	.byte	0x05
	.zero		1


	//   ....[2]....
        /*016c*/ 	.word	0x00000350
        /*0170*/ 	.word	0x000000ff
        /*0174*/ 	.word	0x00033460
        /*0178*/ 	.short	0x0100
        /*017a*/ 	.byte	0x05
	.zero		1


	//   ....[3]....
        /*017c*/ 	.word	0x00000360
        /*0180*/ 	.word	0x000000ff
        /*0184*/ 	.word	0x00033408
        /*0188*/ 	.short	0x0100
        /*018a*/ 	.byte	0x05
	.zero		1


	//   ....[4]....
        /*018c*/ 	.word	0x00000370
        /*0190*/ 	.word	0x000000ff
        /*0194*/ 	.word	0x00033438
        /*0198*/ 	.short	0x0100
        /*019a*/ 	.byte	0x05
	.zero		1


	//   ....[5]....
        /*019c*/ 	.word	0x00000380
        /*01a0*/ 	.word	0x000000ff
        /*01a4*/ 	.word	0x00033468
        /*01a8*/ 	.short	0x0100
        /*01aa*/ 	.byte	0x05
	.zero		1


	//   ....[6]....
        /*01ac*/ 	.word	0x00000390
        /*01b0*/ 	.word	0x000000ff
        /*01b4*/ 	.word	0x00033410
        /*01b8*/ 	.short	0x0100
        /*01ba*/ 	.byte	0x05
	.zero		1


	//   ....[7]....
        /*01bc*/ 	.word	0x000003a0
        /*01c0*/ 	.word	0x000000ff
        /*01c4*/ 	.word	0x00033440
        /*01c8*/ 	.short	0x0100
        /*01ca*/ 	.byte	0x05
	.zero		1


	//   ....[8]....
        /*01cc*/ 	.word	0x000003b0
        /*01d0*/ 	.word	0x000000ff
        /*01d4*/ 	.word	0x00033470
        /*01d8*/ 	.short	0x0100
        /*01da*/ 	.byte	0x05
	.zero		1


	//   ....[9]....
        /*01dc*/ 	.word	0x000003c0
        /*01e0*/ 	.word	0x000000ff
        /*01e4*/ 	.word	0x00033418
        /*01e8*/ 	.short	0x0100
        /*01ea*/ 	.byte	0x05
	.zero		1


	//   ....[10]....
        /*01ec*/ 	.word	0x000003d0
        /*01f0*/ 	.word	0x000000ff
        /*01f4*/ 	.word	0x00033448
        /*01f8*/ 	.short	0x0100
        /*01fa*/ 	.byte	0x05
	.zero		1


	//   ....[11]....
        /*01fc*/ 	.word	0x000003e0
        /*0200*/ 	.word	0x000000ff
        /*0204*/ 	.word	0x00033478
        /*0208*/ 	.short	0x0100
        /*020a*/ 	.byte	0x05
	.zero		1


	//   ....[12]....
        /*020c*/ 	.word	0x000003f0
        /*0210*/ 	.word	0x000000ff
        /*0214*/ 	.word	0x00033420
        /*0218*/ 	.short	0x0100
        /*021a*/ 	.byte	0x05
	.zero		1


	//   ....[13]....
        /*021c*/ 	.word	0x00000400
        /*0220*/ 	.word	0x000000ff
        /*0224*/ 	.word	0x00033450
        /*0228*/ 	.short	0x0100
        /*022a*/ 	.byte	0x05
	.zero		1


	//   ....[14]....
        /*022c*/ 	.word	0x00000410
        /*0230*/ 	.word	0x000000ff
        /*0234*/ 	.word	0x00033480
        /*0238*/ 	.short	0x0100
        /*023a*/ 	.byte	0x05
	.zero		1


	//   ....[15]....
        /*023c*/ 	.word	0x00000420
        /*0240*/ 	.word	0x000000ff
        /*0244*/ 	.word	0x00033428
        /*0248*/ 	.short	0x0100
        /*024a*/ 	.byte	0x05
	.zero		1


	//   ....[16]....
        /*024c*/ 	.word	0x00000430
        /*0250*/ 	.word	0x000000ff
        /*0254*/ 	.word	0x00033458
        /*0258*/ 	.short	0x0100
        /*025a*/ 	.byte	0x05
	.zero		1


	//   ....[17]....
        /*025c*/ 	.word	0x00000440
        /*0260*/ 	.word	0x000000ff
        /*0264*/ 	.word	0x00033488
        /*0268*/ 	.short	0x0100
        /*026a*/ 	.byte	0x05
	.zero		1


	//   ....[18]....
        /*026c*/ 	.word	0x00000450
        /*0270*/ 	.word	0x000000ff
        /*0274*/ 	.word	0x00033490
        /*0278*/ 	.short	0x0100
        /*027a*/ 	.byte	0x05
	.zero		1


	//   ....[19]....
        /*027c*/ 	.word	0x00000460
        /*0280*/ 	.word	0x000000ff
        /*0284*/ 	.word	0x000334a0
        /*0288*/ 	.short	0x0100
        /*028a*/ 	.byte	0x05
	.zero		1


	//   ....[20]....
        /*028c*/ 	.word	0x00000470
        /*0290*/ 	.word	0x000000ff
        /*0294*/ 	.word	0x00033498
        /*0298*/ 	.short	0x0100
        /*029a*/ 	.byte	0x05
	.zero		1


	//   ....[21]....
        /*029c*/ 	.word	0x00000480
        /*02a0*/ 	.word	0x000000ff
        /*02a4*/ 	.word	0x000334a8
        /*02a8*/ 	.short	0x0100
        /*02aa*/ 	.byte	0x05
	.zero		1


	//   ....[22]....
        /*02ac*/ 	.word	0x00000750
        /*02b0*/ 	.word	0x0000000a
        /*02b4*/ 	.word	0x00000000
        /*02b8*/ 	.short	0x010a
        /*02ba*/ 	.byte	0xff
	.zero		1


	//   ....[23]....
        /*02bc*/ 	.word	0x00000770
        /*02c0*/ 	.word	0x0000000a
        /*02c4*/ 	.word	0x00000000
        /*02c8*/ 	.short	0x010a
        /*02ca*/ 	.byte	0xff
	.zero		1


	//   ....[24]....
        /*02cc*/ 	.word	0x00000950
        /*02d0*/ 	.word	0x00000006
        /*02d4*/ 	.word	0x00000000
        /*02d8*/ 	.short	0x010a
        /*02da*/ 	.byte	0xff
	.zero		1


	//   ....[25]....
        /*02dc*/ 	.word	0x00000970
        /*02e0*/ 	.word	0x00000006
        /*02e4*/ 	.word	0x00000000
        /*02e8*/ 	.short	0x010a
        /*02ea*/ 	.byte	0xff
	.zero		1


	//   ....[26]....
        /*02ec*/ 	.word	0x00000a60
        /*02f0*/ 	.word	0x00000006
        /*02f4*/ 	.word	0x00000000
        /*02f8*/ 	.short	0x0101
        /*02fa*/ 	.byte	0xff
	.zero		1


	//   ....[27]....
        /*02fc*/ 	.word	0x00000ec0
        /*0300*/ 	.word	0x00000002
        /*0304*/ 	.word	0x00033400
        /*0308*/ 	.short	0x010a
        /*030a*/ 	.byte	0xff
	.zero		1


	//   ....[28]....
        /*030c*/ 	.word	0x00001250
        /*0310*/ 	.word	0x00000002
        /*0314*/ 	.word	0x00000000
        /*0318*/ 	.short	0x0101
        /*031a*/ 	.byte	0xff
	.zero		1


	//   ....[29]....
        /*031c*/ 	.word	0x000015b0
        /*0320*/ 	.word	0x00000003
        /*0324*/ 	.word	0x000334a0
        /*0328*/ 	.short	0x010a
        /*032a*/ 	.byte	0x09
	.zero		1


	//   ....[30]....
        /*032c*/ 	.word	0x00001670
        /*0330*/ 	.word	0x000000ff
        /*0334*/ 	.word	0x00033460
        /*0338*/ 	.short	0x010a
        /*033a*/ 	.byte	0x0e
	.zero		1


	//   ....[31]....
        /*033c*/ 	.word	0x00001a50
        /*0340*/ 	.word	0x000000ff
        /*0344*/ 	.word	0x00033460
        /*0348*/ 	.short	0x010a
        /*034a*/ 	.byte	0x0a
	.zero		1


	//   ....[32]....
        /*034c*/ 	.word	0x00001e80
        /*0350*/ 	.word	0x00000002
        /*0354*/ 	.word	0x000334a0
        /*0358*/ 	.short	0x010a
        /*035a*/ 	.byte	0xff
	.zero		1


	//   ....[33]....
        /*035c*/ 	.word	0x00002100
        /*0360*/ 	.word	0x00000004
        /*0364*/ 	.word	0x00033430
        /*0368*/ 	.short	0x010a
        /*036a*/ 	.byte	0xff
	.zero		1


	//   ....[34]....
        /*036c*/ 	.word	0x000024a0
        /*0370*/ 	.word	0x00000004
        /*0374*/ 	.word	0x00033438
        /*0378*/ 	.short	0x010a
        /*037a*/ 	.byte	0xff
	.zero		1


	//   ....[35]....
        /*037c*/ 	.word	0x00002610
        /*0380*/ 	.word	0x00000004
        /*0384*/ 	.word	0x00033440
        /*0388*/ 	.short	0x010a
        /*038a*/ 	.byte	0xff
	.zero		1


	//   ....[36]....
        /*038c*/ 	.word	0x00002770
        /*0390*/ 	.word	0x00000004
        /*0394*/ 	.word	0x00033448
        /*0398*/ 	.short	0x010a
        /*039a*/ 	.byte	0xff
	.zero		1


	//   ....[37]....
        /*039c*/ 	.word	0x000028d0
        /*03a0*/ 	.word	0x00000004
        /*03a4*/ 	.word	0x00033450
        /*03a8*/ 	.short	0x010a
        /*03aa*/ 	.byte	0xff
	.zero		1


	//   ....[38]....
        /*03ac*/ 	.word	0x00002b20
        /*03b0*/ 	.word	0x00000004
        /*03b4*/ 	.word	0x00033458
        /*03b8*/ 	.short	0x010a
        /*03ba*/ 	.byte	0xff
	.zero		1


	//   ....[39]....
        /*03bc*/ 	.word	0x00002c50
        /*03c0*/ 	.word	0x00000004
        /*03c4*/ 	.word	0x00033430
        /*03c8*/ 	.short	0x010a
        /*03ca*/ 	.byte	0xff
	.zero		1


	//   ....[40]....
        /*03cc*/ 	.word	0x00002d80
        /*03d0*/ 	.word	0x00000004
        /*03d4*/ 	.word	0x00033438
        /*03d8*/ 	.short	0x010a
        /*03da*/ 	.byte	0xff
	.zero		1


	//   ....[41]....
        /*03dc*/ 	.word	0x00002eb0
        /*03e0*/ 	.word	0x00000004
        /*03e4*/ 	.word	0x00033440
        /*03e8*/ 	.short	0x010a
        /*03ea*/ 	.byte	0xff
	.zero		1


	//   ....[42]....
        /*03ec*/ 	.word	0x000030d0
        /*03f0*/ 	.word	0x00000004
        /*03f4*/ 	.word	0x00033448
        /*03f8*/ 	.short	0x010a
        /*03fa*/ 	.byte	0xff
	.zero		1


	//   ....[43]....
        /*03fc*/ 	.word	0x00003200
        /*0400*/ 	.word	0x00000004
        /*0404*/ 	.word	0x00033450
        /*0408*/ 	.short	0x010a
        /*040a*/ 	.byte	0xff
	.zero		1


	//   ....[44]....
        /*040c*/ 	.word	0x00003330
        /*0410*/ 	.word	0x00000004
        /*0414*/ 	.word	0x00033458
        /*0418*/ 	.short	0x010a
        /*041a*/ 	.byte	0xff
	.zero		1


	//   ....[45]....
        /*041c*/ 	.word	0x000037e0
        /*0420*/ 	.word	0x00000003
        /*0424*/ 	.word	0x00033490
        /*0428*/ 	.short	0x010a
        /*042a*/ 	.byte	0xff
	.zero		1


	//   ....[46]....
        /*042c*/ 	.word	0x00004fa0
        /*0430*/ 	.word	0x00000003
        /*0434*/ 	.word	0x00000000
        /*0438*/ 	.short	0x0101
        /*043a*/ 	.byte	0xff
	.zero		1


	//   ....[47]....
        /*043c*/ 	.word	0x00005310
        /*0440*/ 	.word	0x0000000a
        /*0444*/ 	.word	0x00000000
        /*0448*/ 	.short	0x010a
        /*044a*/ 	.byte	0xff
	.zero		1


	//   ....[48]....
        /*044c*/ 	.word	0x00005370
        /*0450*/ 	.word	0x00000006
        /*0454*/ 	.word	0x00000000
        /*0458*/ 	.short	0x010a
        /*045a*/ 	.byte	0xff
	.zero		1


	//   ....[49]....
        /*045c*/ 	.word	0x000053d0
        /*0460*/ 	.word	0x00000002
        /*0464*/ 	.word	0x00033400
        /*0468*/ 	.short	0x010a
        /*046a*/ 	.byte	0xff
	.zero		1


	//   ....[50]....
        /*046c*/ 	.word	0x00005450
        /*0470*/ 	.word	0x00000003
        /*0474*/ 	.word	0x000334a0
        /*0478*/ 	.short	0x010a
        /*047a*/ 	.byte	0xff
	.zero		1


	//   ....[51]....
        /*047c*/ 	.word	0x000054c0
        /*0480*/ 	.word	0x00000005
        /*0484*/ 	.word	0x00033460
        /*0488*/ 	.short	0x010a
        /*048a*/ 	.byte	0xff
	.zero		1


	//   ....[52]....
        /*048c*/ 	.word	0x00005530
        /*0490*/ 	.word	0x00000003
        /*0494*/ 	.word	0x00033460
        /*0498*/ 	.short	0x010a
        /*049a*/ 	.byte	0xff
	.zero		1


	//   ....[53]....
        /*049c*/ 	.word	0x000055a0
        /*04a0*/ 	.word	0x00000004
        /*04a4*/ 	.word	0x00033430
        /*04a8*/ 	.short	0x010a
        /*04aa*/ 	.byte	0xff
	.zero		1


	//   ....[54]....
        /*04ac*/ 	.word	0x00005610
        /*04b0*/ 	.word	0x00000004
        /*04b4*/ 	.word	0x00033438
        /*04b8*/ 	.short	0x010a
        /*04ba*/ 	.byte	0xff
	.zero		1


	//   ....[55]....
        /*04bc*/ 	.word	0x00005680
        /*04c0*/ 	.word	0x00000004
        /*04c4*/ 	.word	0x00033440
        /*04c8*/ 	.short	0x010a
        /*04ca*/ 	.byte	0xff
	.zero		1


	//   ....[56]....
        /*04cc*/ 	.word	0x000056f0
        /*04d0*/ 	.word	0x00000004
        /*04d4*/ 	.word	0x00033448
        /*04d8*/ 	.short	0x010a
        /*04da*/ 	.byte	0xff
	.zero		1


	//   ....[57]....
        /*04dc*/ 	.word	0x00005760
        /*04e0*/ 	.word	0x00000004
        /*04e4*/ 	.word	0x00033450
        /*04e8*/ 	.short	0x010a
        /*04ea*/ 	.byte	0xff
	.zero		1


	//   ....[58]....
        /*04ec*/ 	.word	0x000057d0
        /*04f0*/ 	.word	0x00000004
        /*04f4*/ 	.word	0x00033458
        /*04f8*/ 	.short	0x010a
        /*04fa*/ 	.byte	0xff
	.zero		1


	//   ....[59]....
        /*04fc*/ 	.word	0x00005820
        /*0500*/ 	.word	0x00000004
        /*0504*/ 	.word	0x00033430
        /*0508*/ 	.short	0x010a
        /*050a*/ 	.byte	0xff
	.zero		1


	//   ....[60]....
        /*050c*/ 	.word	0x00005870
        /*0510*/ 	.word	0x00000004
        /*0514*/ 	.word	0x00033438
        /*0518*/ 	.short	0x010a
        /*051a*/ 	.byte	0xff
	.zero		1


	//   ....[61]....
        /*051c*/ 	.word	0x000058c0
        /*0520*/ 	.word	0x00000004
        /*0524*/ 	.word	0x00033440
        /*0528*/ 	.short	0x010a
        /*052a*/ 	.byte	0xff
	.zero		1


	//   ....[62]....
        /*052c*/ 	.word	0x00005910
        /*0530*/ 	.word	0x00000004
        /*0534*/ 	.word	0x00033448
        /*0538*/ 	.short	0x010a
        /*053a*/ 	.byte	0xff
	.zero		1


	//   ....[63]....
        /*053c*/ 	.word	0x00005960
        /*0540*/ 	.word	0x00000004
        /*0544*/ 	.word	0x00033450
        /*0548*/ 	.short	0x010a
        /*054a*/ 	.byte	0xff
	.zero		1


	//   ....[64]....
        /*054c*/ 	.word	0x000059b0
        /*0550*/ 	.word	0x00000004
        /*0554*/ 	.word	0x00033458
        /*0558*/ 	.short	0x010a
        /*055a*/ 	.byte	0xff
	.zero		1


	//   ....[65]....
        /*055c*/ 	.word	0x00005a20
        /*0560*/ 	.word	0x00000003
        /*0564*/ 	.word	0x00033490
        /*0568*/ 	.short	0x010a
        /*056a*/ 	.byte	0xff
	.zero		1


	//----- nvinfo : EIATTR_NUM_MBARRIERS
	.align		4
.L_59:
        /*056c*/ 	.byte	0x03, 0x38
        /*056e*/ 	.short	0x0016


	//----- nvinfo : EIATTR_EXIT_INSTR_OFFSETS
	.align		4
        /*0570*/ 	.byte	0x04, 0x1c
        /*0572*/ 	.short	(.L_61 - .L_60)


	//   ....[0]....
.L_60:
        /*0574*/ 	.word	0x00000cc0


	//   ....[1]....
        /*0578*/ 	.word	0x000012b0


	//   ....[2]....
        /*057c*/ 	.word	0x00001e00


	//   ....[3]....
        /*0580*/ 	.word	0x00001eb0


	//   ....[4]....
        /*0584*/ 	.word	0x00001f10


	//   ....[5]....
        /*0588*/ 	.word	0x00003480


	//   ....[6]....
        /*058c*/ 	.word	0x000034e0


	//   ....[7]....
        /*0590*/ 	.word	0x00005100


	//   ....[8]....
        /*0594*/ 	.word	0x000052f0


	//----- nvinfo : EIATTR_MAX_THREADS
	.align		4
.L_61:
        /*0598*/ 	.byte	0x04, 0x05
        /*059a*/ 	.short	(.L_63 - .L_62)
.L_62:
        /*059c*/ 	.word	0x00000100
        /*05a0*/ 	.word	0x00000001
        /*05a4*/ 	.word	0x00000001


	//----- nvinfo : EIATTR_CRS_STACK_SIZE
	.align		4
.L_63:
        /*05a8*/ 	.byte	0x04, 0x1e
        /*05aa*/ 	.short	(.L_65 - .L_64)
.L_64:
        /*05ac*/ 	.word	0x00000000


	//----- nvinfo : EIATTR_CBANK_PARAM_SIZE
	.align		4
.L_65:
        /*05b0*/ 	.byte	0x03, 0x19
        /*05b2*/ 	.short	0x02c0


	//----- nvinfo : EIATTR_PARAM_CBANK
	.align		4
        /*05b4*/ 	.byte	0x04, 0x0a
        /*05b6*/ 	.short	(.L_67 - .L_66)
	.align		4
.L_66:
        /*05b8*/ 	.word	index@(.nv.constant0._ZN9deep_gemm24sm100_fp8_gemm_1d1d_implILN4cute4UMMA5MajorE0ELS3_0ELj0ELj24576ELj1536ELj128ELj224ELj128ELj1ELj128ELj128ELj64ELj6ELj128ELj128ELj2ELb0ELj140ELNS_8GemmTypeE0ELb0EN7cutlass10bfloat16_tENS_16EpilogueIdentityEEEvPijjj14CUtensorMap_stS9_S9_S9_S9_)
        /*05bc*/ 	.short	0x0380
        /*05be*/ 	.short	0x02c0


	//----- nvinfo : EIATTR_SW_WAR
	.align		4
.L_67:
        /*05c0*/ 	.byte	0x04, 0x36
        /*05c2*/ 	.short	(.L_69 - .L_68)
.L_68:
        /*05c4*/ 	.word	0x00000008
.L_69:


//--------------------- .nv.compat                --------------------------
	.section	.nv.compat,"",@"SHT_CUDA_COMPAT_INFO"
	.align	4
        /*0000*/ 	.byte	0x02, 0x02, 0x02, 0x00, 0x02, 0x05, 0x05, 0x00, 0x02, 0x03, 0x01, 0x00, 0x02, 0x06, 0x01, 0x00


//--------------------- .nv.callgraph             --------------------------
	.section	.nv.callgraph,"",@"SHT_CUDA_CALLGRAPH"
	.align	4
	.sectionentsize	8
	.align		4
        /*0000*/ 	.word	0x00000000
	.align		4
        /*0004*/ 	.word	0xffffffff
	.align		4
        /*0008*/ 	.word	0x00000000
	.align		4
        /*000c*/ 	.word	0xfffffffe
	.align		4
        /*0010*/ 	.word	0x00000000
	.align		4
        /*0014*/ 	.word	0xfffffffd
	.align		4
        /*0018*/ 	.word	0x00000000
	.align		4
        /*001c*/ 	.word	0xfffffffc


//--------------------- .nv.constant4             --------------------------
	.section	.nv.constant4,"a",@progbits
	.align	8
	.align		8
.nv.constant4:
        /*0000*/ 	.dword	_ZN45_INTERNAL_82f64871_9_kernel_cu_ff977683_912494cuda3std3__45__cpo5beginE
	.align		8
        /*0008*/ 	.dword	_ZN45_INTERNAL_82f64871_9_kernel_cu_ff977683_912494cuda3std3__45__cpo3endE
	.align		8
        /*0010*/ 	.dword	_ZN45_INTERNAL_82f64871_9_kernel_cu_ff977683_912494cuda3std3__45__cpo6cbeginE
	.align		8
        /*0018*/ 	.dword	_ZN45_INTERNAL_82f64871_9_kernel_cu_ff977683_912494cuda3std3__45__cpo4cendE
	.align		8
        /*0020*/ 	.dword	_ZN45_INTERNAL_82f64871_9_kernel_cu_ff977683_912494cuda3std3__447_GLOBAL__N__82f64871_9_kernel_cu_ff977683_912496ignoreE
	.align		8
        /*0028*/ 	.dword	_ZN45_INTERNAL_82f64871_9_kernel_cu_ff977683_912494cuda3std3__419piecewise_constructE
	.align		8
        /*0030*/ 	.dword	_ZN45_INTERNAL_82f64871_9_kernel_cu_ff977683_912494cuda3std3__48in_placeE
	.align		8
        /*0038*/ 	.dword	_ZN45_INTERNAL_82f64871_9_kernel_cu_ff977683_912494cuda3std6ranges3__45__cpo4swapE
	.align		8
        /*0040*/ 	.dword	_ZN45_INTERNAL_82f64871_9_kernel_cu_ff977683_912494cuda3std6ranges3__45__cpo9iter_moveE
	.align		8
        /*0048*/ 	.dword	_ZN45_INTERNAL_82f64871_9_kernel_cu_ff977683_912494cute7productE
	.align		8
        /*0050*/ 	.dword	_ZN45_INTERNAL_82f64871_9_kernel_cu_ff977683_912494cute1_E


//--------------------- .text._ZN9deep_gemm24sm100_fp8_gemm_1d1d_implILN4cute4UMMA5MajorE0ELS3_0ELj0ELj24576ELj1536ELj128ELj224ELj128ELj1ELj128ELj128ELj64ELj6ELj128ELj128ELj2ELb0ELj140ELNS_8GemmTypeE0ELb0EN7cutlass10bfloat16_tENS_16EpilogueIdentityEEEvPijjj14CUtensorMap_stS9_S9_S9_S9_ --------------------------
	.section	.text._ZN9deep_gemm24sm100_fp8_gemm_1d1d_implILN4cute4UMMA5MajorE0ELS3_0ELj0ELj24576ELj1536ELj128ELj224ELj128ELj1ELj128ELj128ELj64ELj6ELj128ELj128ELj2ELb0ELj140ELNS_8GemmTypeE0ELb0EN7cutlass10bfloat16_tENS_16EpilogueIdentityEEEvPijjj14CUtensorMap_stS9_S9_S9_S9_,"ax",@progbits
	.align	128
        .global         _ZN9deep_gemm24sm100_fp8_gemm_1d1d_implILN4cute4UMMA5MajorE0ELS3_0ELj0ELj24576ELj1536ELj128ELj224ELj128ELj1ELj128ELj128ELj64ELj6ELj128ELj128ELj2ELb0ELj140ELNS_8GemmTypeE0ELb0EN7cutlass10bfloat16_tENS_16EpilogueIdentityEEEvPijjj14CUtensorMap_stS9_S9_S9_S9_
        .type           _ZN9deep_gemm24sm100_fp8_gemm_1d1d_implILN4cute4UMMA5MajorE0ELS3_0ELj0ELj24576ELj1536ELj128ELj224ELj128ELj1ELj128ELj128ELj64ELj6ELj128ELj128ELj2ELb0ELj140ELNS_8GemmTypeE0ELb0EN7cutlass10bfloat16_tENS_16EpilogueIdentityEEEvPijjj14CUtensorMap_stS9_S9_S9_S9_,@function
        .size           _ZN9deep_gemm24sm100_fp8_gemm_1d1d_implILN4cute4UMMA5MajorE0ELS3_0ELj0ELj24576ELj1536ELj128ELj224ELj128ELj1ELj128ELj128ELj64ELj6ELj128ELj128ELj2ELb0ELj140ELNS_8GemmTypeE0ELb0EN7cutlass10bfloat16_tENS_16EpilogueIdentityEEEvPijjj14CUtensorMap_stS9_S9_S9_S9_,(.L_x_106 - _ZN9deep_gemm24sm100_fp8_gemm_1d1d_implILN4cute4UMMA5MajorE0ELS3_0ELj0ELj24576ELj1536ELj128ELj224ELj128ELj1ELj128ELj128ELj64ELj6ELj128ELj128ELj2ELb0ELj140ELNS_8GemmTypeE0ELb0EN7cutlass10bfloat16_tENS_16EpilogueIdentityEEEvPijjj14CUtensorMap_stS9_S9_S9_S9_)
        .other          _ZN9deep_gemm24sm100_fp8_gemm_1d1d_implILN4cute4UMMA5MajorE0ELS3_0ELj0ELj24576ELj1536ELj128ELj224ELj128ELj1ELj128ELj128ELj64ELj6ELj128ELj128ELj2ELb0ELj140ELNS_8GemmTypeE0ELb0EN7cutlass10bfloat16_tENS_16EpilogueIdentityEEEvPijjj14CUtensorMap_stS9_S9_S9_S9_,@"STO_CUDA_ENTRY STV_DEFAULT"
_ZN9deep_gemm24sm100_fp8_gemm_1d1d_implILN4cute4UMMA5MajorE0ELS3_0ELj0ELj24576ELj1536ELj128ELj224ELj128ELj1ELj128ELj128ELj64ELj6ELj128ELj128ELj2ELb0ELj140ELNS_8GemmTypeE0ELb0EN7cutlass10bfloat16_tENS_16EpilogueIdentityEEEvPijjj14CUtensorMap_stS9_S9_S9_S9_:
.text._ZN9deep_gemm24sm100_fp8_gemm_1d1d_implILN4cute4UMMA5MajorE0ELS3_0ELj0ELj24576ELj1536ELj128ELj224ELj128ELj1ELj128ELj128ELj64ELj6ELj128ELj128ELj2ELb0ELj140ELNS_8GemmTypeE0ELb0EN7cutlass10bfloat16_tENS_16EpilogueIdentityEEEvPijjj14CUtensorMap_stS9_S9_S9_S9_:
[----:B------:R-:W1:Y:S01]  /*0000*/  LDC R1, c[0x0][0x37c] ;  /* 0x0000df00ff017b82 */ /* 0x000e620000000800 */
[----:B------:R-:W2:Y:S02]  /*0010*/  S2R R0, SR_TID.X ;  /* 0x0000000000007919 */ /* 0x000ea40000002100 */
[----:B--2---:R-:W-:-:S05]  /*0020*/  SHF.R.U32.HI R0, RZ, 0x5, R0 ;  /* 0x00000005ff007819 */ /* 0x004fca0000011600 */
[----:B------:R-:W2:Y:S02]  /*0030*/  SHFL.IDX PT, R21, R0, RZ, 0x1f ;  /* 0x00001fff00157589 */ /* 0x000ea400000e0000 */
[----:B--2---:R-:W-:-:S13]  /*0040*/  ISETP.NE.AND P0, PT, R21, 0x2, PT ;  /* 0x000000021500780c */ /* 0x004fda0003f05270 */
[----:B-1----:R-:W-:Y:S05]  /*0050*/  @!P0 BRA `(.L_x_0) ;  /* 0x0000000400188947 */ /* 0x002fea0003800000 */
[----:B------:R-:W-:-:S13]  /*0060*/  ISETP.NE.AND P0, PT, R21, 0x1, PT ;  /* 0x000000011500780c */ /* 0x000fda0003f05270 */
[----:B------:R-:W-:Y:S05]  /*0070*/  @!P0 BRA `(.L_x_1) ;  /* 0x0000000000608947 */ /* 0x000fea0003800000 */
[----:B------:R-:W-:-:S13]  /*0080*/  ISETP.NE.AND P0, PT, R21, RZ, PT ;  /* 0x000000ff1500720c */ /* 0x000fda0003f05270 */
[----:B------:R-:W-:Y:S05]  /*0090*/  @P0 BRA `(.L_x_2) ;  /* 0x0000000800940947 */ /* 0x000fea0003800000 */
[----:B------:R-:W-:Y:S01]  /*00a0*/  ELECT P0, URZ, PT ;  /* 0x0000000000ff782f */ /* 0x000fe20003800000 */
[----:B------:R-:W-:-:S12]  /*00b0*/  BSSY.RECONVERGENT B0, `(.L_x_3) ;  /* 0x0000013000007945 */ /* 0x000fd80003800200 */
[----:B------:R-:W-:Y:S05]  /*00c0*/  @!P0 BRA `(.L_x_4) ;  /* 0x0000000000448947 */ /* 0x000fea0003800000 */
[----:B------:R-:W1:Y:S02]  /*00d0*/  LDCU.64 UR4, c[0x0][0x348] ;  /* 0x00006900ff0477ac */ /* 0x000e640008000a00 */
[----:B-1----:R-:W-:Y:S02]  /*00e0*/  UIADD3 UR12, UP4, UPT, UR4, 0x40, URZ ;  /* 0x00000040040c7890 */ /* 0x002fe4000ff9e0ff */
[----:B------:R-:W-:Y:S02]  /*00f0*/  UIADD3 UR10, UP3, UPT, UR4, 0xc0, URZ ;  /* 0x000000c0040a7890 */ /* 0x000fe4000ff7e0ff */
[----:B------:R-:W-:Y:S02]  /*0100*/  UIADD3 UR8, UP2, UPT, UR4, 0x140, URZ ;  /* 0x0000014004087890 */ /* 0x000fe4000ff5e0ff */
[----:B------:R-:W-:Y:S02]  /*0110*/  UIADD3 UR6, UP1, UPT, UR4, 0x1c0, URZ ;  /* 0x000001c004067890 */ /* 0x000fe4000ff3e0ff */
[----:B------:R-:W-:-:S02]  /*0120*/  UIADD3 UR4, UP0, UPT, UR4, 0x240, URZ ;  /* 0x0000024004047890 */ /* 0x000fc4000ff1e0ff */
[----:B------:R-:W-:Y:S02]  /*0130*/  UIADD3.X UR13, UPT, UPT, URZ, UR5, URZ, UP4, !UPT ;  /* 0x00000005ff0d7290 */ /* 0x000fe4000a7fe4ff */
[----:B------:R-:W-:Y:S02]  /*0140*/  UIADD3.X UR11, UPT, UPT, URZ, UR5, URZ, UP3, !UPT ;  /* 0x00000005ff0b7290 */ /* 0x000fe40009ffe4ff */
[----:B------:R-:W-:Y:S02]  /*0150*/  UIADD3.X UR9, UPT, UPT, URZ, UR5, URZ, UP2, !UPT ;  /* 0x00000005ff097290 */ /* 0x000fe400097fe4ff */
[----:B------:R-:W-:Y:S02]  /*0160*/  UIADD3.X UR7, UPT, UPT, URZ, UR5, URZ, UP1, !UPT ;  /* 0x00000005ff077290 */ /* 0x000fe40008ffe4ff */
[----:B------:R-:W-:Y:S01]  /*0170*/  UIADD3.X UR5, UPT, UPT, URZ, UR5, URZ, UP0, !UPT ;  /* 0x00000005ff057290 */ /* 0x000fe200087fe4ff */
[----:B------:R1:W-:Y:S02]  /*0180*/  UTMACCTL.PF [UR12] ;  /* 0x000000000c0079b9 */ /* 0x0003e40008040000 */
[----:B------:R1:W-:Y:S02]  /*0190*/  UTMACCTL.PF [UR10] ;  /* 0x000000000a0079b9 */ /* 0x0003e40008040000 */
[----:B------:R1:W-:Y:S02]  /*01a0*/  UTMACCTL.PF [UR8] ;  /* 0x00000000080079b9 */ /* 0x0003e40008040000 */
[----:B------:R1:W-:Y:S02]  /*01b0*/  UTMACCTL.PF [UR6] ;  /* 0x00000000060079b9 */ /* 0x0003e40008040000 */
[----:B------:R1:W-:Y:S02]  /*01c0*/  UTMACCTL.PF [UR4] ;  /* 0x00000000040079b9 */ /* 0x0003e40008040000 */
[----:B-1----:R-:W-:Y:S01]  /*01d0*/  NOP ;  /* 0x0000000000007918 */ /* 0x002fe20000000000 */
.L_x_4:
[----:B------:R-:W-:Y:S05]  /*01e0*/  BSYNC.RECONVERGENT B0 ;  /* 0x0000000000007941 */ /* 0x000fea0003800200 */
.L_x_3:
[----:B------:R-:W-:Y:S05]  /*01f0*/  BRA `(.L_x_2) ;  /* 0x00000008003c7947 */ /* 0x000fea0003800000 */
.L_x_1:
[----:B------:R-:W-:Y:S01]  /*0200*/  ELECT P0, URZ, PT ;  /* 0x0000000000ff782f */ /* 0x000fe20003800000 */
[----:B------:R-:W-:-:S12]  /*0210*/  BSSY.RECONVERGENT B0, `(.L_x_5) ;  /* 0x0000029000007945 */ /* 0x000fd80003800200 */
[----:B------:R-:W-:Y:S05]  /*0220*/  @!P0 BRA `(.L_x_6) ;  /* 0x00000000009c8947 */ /* 0x000fea0003800000 */
[----:B------:R-:W1:Y:S01]  /*0230*/  S2UR UR5, SR_CgaCtaId ;  /* 0x00000000000579c3 */ /* 0x000e620000008800 */
[----:B------:R-:W-:Y:S01]  /*0240*/  UMOV UR7, 0x400 ;  /* 0x0000040000077882 */ /* 0x000fe20000000000 */
[----:B------:R-:W-:Y:S01]  /*0250*/  UMOV UR6, 0x1 ;  /* 0x0000000100067882 */ /* 0x000fe20000000000 */
[----:B------:R-:W-:Y:S02]  /*0260*/  UMOV UR4, 0x40 ;  /* 0x0000004000047882 */ /* 0x000fe40000000000 */
[----:B------:R-:W-:-:S04]  /*0270*/  UIADD3 UR8, UPT, UPT, -UR4, 0x100000, URZ ;  /* 0x0010000004087890 */ /* 0x000fc8000fffe1ff */
[----:B------:R-:W-:Y:S02]  /*0280*/  USHF.L.U32 UR9, UR8, 0xb, URZ ;  /* 0x0000000b08097899 */ /* 0x000fe400080006ff */
[----:B------:R-:W-:Y:S01]  /*0290*/  USHF.L.U32 UR8, UR8, 0x1, URZ ;  /* 0x0000000108087899 */ /* 0x000fe200080006ff */
[----:B------:R-:W-:Y:S02]  /*02a0*/  UMOV UR4, 0x100 ;  /* 0x0000010000047882 */ /* 0x000fe40000000000 */
[----:B------:R-:W-:-:S04]  /*02b0*/  UIADD3 UR10, UPT, UPT, -UR4, 0x100000, URZ ;  /* 0x00100000040a7890 */ /* 0x000fc8000fffe1ff */
[----:B------:R-:W-:Y:S02]  /*02c0*/  USHF.L.U32 UR11, UR10, 0xb, URZ ;  /* 0x0000000b0a0b7899 */ /* 0x000fe400080006ff */
[----:B------:R-:W-:Y:S02]  /*02d0*/  USHF.L.U32 UR10, UR10, 0x1, URZ ;  /* 0x000000010a0a7899 */ /* 0x000fe400080006ff */
[----:B-1----:R-:W-:Y:S02]  /*02e0*/  ULEA UR5, UR5, UR7, 0x18 ;  /* 0x0000000705057291 */ /* 0x002fe4000f8ec0ff */
[----:B------:R-:W-:-:S04]  /*02f0*/  UIADD3 UR6, UPT, UPT, -UR6, 0x100000, URZ ;  /* 0x0010000006067890 */ /* 0x000fc8000fffe1ff */
[----:B------:R-:W-:Y:S02]  /*0300*/  USHF.L.U32 UR7, UR6, 0xb, URZ ;  /* 0x0000000b06077899 */ /* 0x000fe400080006ff */
[----:B------:R-:W-:Y:S01]  /*0310*/  USHF.L.U32 UR6, UR6, 0x1, URZ ;  /* 0x0000000106067899 */ /* 0x000fe200080006ff */
[----:B------:R-:W1:Y:S11]  /*0320*/  FENCE.VIEW.ASYNC.S ;  /* 0x00000000000073c6 */ /* 0x000e760000000000 */
[----:B-1----:R1:W2:Y:S01]  /*0330*/  SYNCS.EXCH.64 URZ, [UR5+0x33400], UR6 ;  /* 0x0334000605ff75b2 */ /* 0x0022a20008000100 */
[----:B------:R1:W3:Y:S01]  /*0340*/  SYNCS.EXCH.64 URZ, [UR5+0x33430], UR6 ;  /* 0x0334300605ff75b2 */ /* 0x0002e20008000100 */
[----:B------:R1:W4:Y:S01]  /*0350*/  SYNCS.EXCH.64 URZ, [UR5+0x33460], UR8 ;  /* 0x0334600805ff75b2 */ /* 0x0003220008000100 */
[----:B------:R1:W5:Y:S01]  /*0360*/  SYNCS.EXCH.64 URZ, [UR5+0x33408], UR6 ;  /* 0x0334080605ff75b2 */ /* 0x0003620008000100 */
[----:B------:R1:W1:Y:S01]  /*0370*/  SYNCS.EXCH.64 URZ, [UR5+0x33438], UR6 ;  /* 0x0334380605ff75b2 */ /* 0x0002620008000100 */
        /* <DEDUP_REMOVED lines=17> */
[----:B------:R-:W-:Y:S01]  /*0490*/  NOP ;  /* 0x0000000000007918 */ /* 0x000fe20000000000 */
.L_x_6:
[----:B-1----:R-:W-:Y:S05]  /*04a0*/  BSYNC.RECONVERGENT B0 ;  /* 0x0000000000007941 */ /* 0x002fea0003800200 */
.L_x_5:
[----:B------:R-:W-:Y:S05]  /*04b0*/  BRA `(.L_x_2) ;  /* 0x00000004008c7947 */ /* 0x000fea0003800000 */
.L_x_0:
[----:B------:R-:W1:Y:S01]  /*04c0*/  S2R R4, SR_CgaCtaId ;  /* 0x0000000000047919 */ /* 0x000e620000008800 */
[----:B------:R-:W-:Y:S01]  /*04d0*/  NOP ;  /* 0x0000000000007918 */ /* 0x000fe20000000000 */
[----:B------:R-:W-:-:S04]  /*04e0*/  MOV R3, 0x40 ;  /* 0x0000004000037802 */ /* 0x000fc80000000f00 */
[----:B-1----:R-:W-:Y:S02]  /*04f0*/  LEA R2, R4, R3, 0x18 ;  /* 0x0000000304027211 */ /* 0x002fe400078ec0ff */
[----:B------:R-:W-:-:S03]  /*0500*/  MOV R3, 0x400 ;  /* 0x0000040000037802 */ /* 0x000fc60000000f00 */
[----:B------:R-:W1:Y:S02]  /*0510*/  LDS.U8 R0, [R2] ;  /* 0x0000000002007984 */ /* 0x000e640000000000 */
[----:B-1----:R-:W-:Y:S02]  /*0520*/  ISETP.NE.AND P0, PT, R0, RZ, PT ;  /* 0x000000ff0000720c */ /* 0x002fe40003f05270 */
[----:B------:R-:W-:-:S11]  /*0530*/  LEA R0, R4, R3, 0x18 ;  /* 0x0000000304007211 */ /* 0x000fd600078ec0ff */
[----:B------:R-:W-:Y:S05]  /*0540*/  @P0 BRA `(.L_x_7) ;  /* 0x0000000400500947 */ /* 0x000fea0003800000 */
[C---:B------:R-:W-:Y:S02]  /*0550*/  LOP3.LUT R2, R4.reuse, 0x1, RZ, 0xc0, !PT ;  /* 0x0000000104027812 */ /* 0x040fe400078ec0ff */
[----:B------:R-:W-:Y:S02]  /*0560*/  LOP3.LUT R11, R4, 0x1, RZ, 0x3c, !PT ;  /* 0x00000001040b7812 */ /* 0x000fe400078e3cff */
[----:B------:R-:W-:-:S13]  /*0570*/  ISETP.NE.U32.AND P1, PT, R2, 0x1, PT ;  /* 0x000000010200780c */ /* 0x000fda0003f25070 */
[----:B------:R-:W-:Y:S05]  /*0580*/  @!P1 BRA `(.L_x_8) ;  /* 0x0000000000c49947 */ /* 0x000fea0003800000 */
[----:B------:R-:W-:Y:S01]  /*0590*/  ELECT P0, URZ, PT ;  /* 0x0000000000ff782f */ /* 0x000fe20003800000 */
[----:B------:R-:W-:-:S12]  /*05a0*/  BSSY B0, `(.L_x_8) ;  /* 0x000002f000007945 */ /* 0x000fd80003800000 */
[----:B------:R-:W-:Y:S05]  /*05b0*/  @!P0 BRA `(.L_x_9) ;  /* 0x0000000000b48947 */ /* 0x000fea0003800000 */
[----:B------:R-:W-:-:S05]  /*05c0*/  UMOV UR4, 0x10 ;  /* 0x0000001000047882 */ /* 0x000fca0000000000 */
[----:B------:R-:W-:Y:S04]  /*05d0*/  DEPBAR.LE SB1, 0x36 ;  /* 0x00009d800000791a */ /* 0x000fe80000000000 */
[----:B------:R-:W1:Y:S02]  /*05e0*/  UTCATOMSWS.2CTA.FIND_AND_SET.ALIGN UP0, UR4, UR4 ;  /* 0x00000004000475e3 */ /* 0x000e640008200800 */
[----:B-1----:R-:W-:Y:S01]  /*05f0*/  PLOP3.LUT P0, PT, PT, PT, UP0, 0x80, 0x8 ;  /* 0x000000000008781c */ /* 0x002fe20003f0f008 */
[----:B------:R-:W-:-:S03]  /*0600*/  IMAD.U32 R9, RZ, RZ, UR4 ;  /* 0x00000004ff097e24 */ /* 0x000fc6000f8e00ff */
[----:B------:R-:W-:-:S04]  /*0610*/  SEL R2, RZ, 0xffffffff, !P0 ;  /* 0xffffffffff027807 */ /* 0x000fc80004000000 */
[----:B------:R-:W-:-:S13]  /*0620*/  ISETP.NE.AND P0, PT, R2, RZ, PT ;  /* 0x000000ff0200720c */ /* 0x000fda0003f05270 */
[----:B------:R-:W-:Y:S05]  /*0630*/  @P0 BRA `(.L_x_10) ;  /* 0x0000000000240947 */ /* 0x000fea0003800000 */
.L_x_11:
[----:B------:R-:W-:Y:S05]  /*0640*/  NANOSLEEP 0x64 ;  /* 0x000000640000795d */ /* 0x000fea0003800000 */
[----:B------:R-:W-:-:S05]  /*0650*/  UMOV UR4, 0x10 ;  /* 0x0000001000047882 */ /* 0x000fca0000000000 */
[----:B------:R-:W-:Y:S04]  /*0660*/  DEPBAR.LE SB1, 0x36 ;  /* 0x00009d800000791a */ /* 0x000fe80000000000 */
[----:B------:R-:W1:Y:S02]  /*0670*/  UTCATOMSWS.2CTA.FIND_AND_SET.ALIGN UP0, UR4, UR4 ;  /* 0x00000004000475e3 */ /* 0x000e640008200800 */
[----:B-1----:R-:W-:Y:S01]  /*0680*/  PLOP3.LUT P0, PT, PT, PT, UP0, 0x80, 0x8 ;  /* 0x000000000008781c */ /* 0x002fe20003f0f008 */
[----:B------:R-:W-:-:S03]  /*0690*/  IMAD.U32 R9, RZ, RZ, UR4 ;  /* 0x00000004ff097e24 */ /* 0x000fc6000f8e00ff */
[----:B------:R-:W-:-:S04]  /*06a0*/  SEL R2, RZ, 0xffffffff, !P0 ;  /* 0xffffffffff027807 */ /* 0x000fc80004000000 */
[----:B------:R-:W-:-:S13]  /*06b0*/  ISETP.NE.AND P0, PT, R2, RZ, PT ;  /* 0x000000ff0200720c */ /* 0x000fda0003f05270 */
[----:B------:R-:W-:Y:S05]  /*06c0*/  @!P0 BRA `(.L_x_11) ;  /* 0xfffffffc00dc8947 */ /* 0x000fea000383ffff */
.L_x_10:
[----:B------:R-:W-:Y:S01]  /*06d0*/  MOV R3, 0x60 ;  /* 0x0000006000037802 */ /* 0x000fe20000000f00 */
[----:B------:R-:W-:Y:S02]  /*06e0*/  VIADD R2, R0, 0x334b0 ;  /* 0x000334b000027836 */ /* 0x000fe40000000000 */
[----:B------:R-:W-:Y:S01]  /*06f0*/  IMAD.MOV.U32 R8, RZ, RZ, 0x4 ;  /* 0x00000004ff087424 */ /* 0x000fe200078e00ff */
[----:B------:R-:W-:Y:S02]  /*0700*/  LEA R12, R4, R3, 0x18 ;  /* 0x00000003040c7211 */ /* 0x000fe400078ec0ff */
[----:B------:R-:W-:-:S03]  /*0710*/  MOV R3, 0x58 ;  /* 0x0000005800037802 */ /* 0x000fc60000000f00 */
[----:B------:R-:W1:Y:S01]  /*0720*/  LDS R6, [R12] ;  /* 0x000000000c067984 */ /* 0x000e620000000800 */
[----:B------:R-:W-:Y:S01]  /*0730*/  LEA R10, R4, R3, 0x18 ;  /* 0x00000003040a7211 */ /* 0x000fe200078ec0ff */
[----:B-1----:R-:W-:-:S04]  /*0740*/  IMAD.U32 R6, R6, -0x80000000, RZ ;  /* 0x8000000006067824 */ /* 0x002fc800078e00ff */
[----:B------:R-:W1:Y:S02]  /*0750*/  SYNCS.PHASECHK.TRANS64.TRYWAIT P0, [R10+URZ], R6 ;  /* 0x000000060a0075a7 */ /* 0x000e6400080011ff */
[----:B-1----:R-:W-:Y:S05]  /*0760*/  @P0 BRA `(.L_x_12) ;  /* 0x0000000000080947 */ /* 0x002fea0003800000 */
[----:B------:R-:W1:Y:S02]  /*0770*/  SYNCS.PHASECHK.TRANS64.TRYWAIT P0, [R10+URZ], R6 ;  /* 0x000000060a0075a7 */ /* 0x000e6400080011ff */
[----:B-1----:R-:W-:Y:S05]  /*0780*/  @!P0 BRA `(.L_x_13) ;  /* 0x0000004800dc8947 */ /* 0x002fea0003800000 */
.L_x_12:
[----:B------:R-:W-:Y:S01]  /*0790*/  PRMT R3, R11, 0x654, R10 ;  /* 0x000006540b037816 */ /* 0x000fe2000000000a */
[----:B-1----:R-:W-:Y:S01]  /*07a0*/  IMAD.SHL.U32 R7, R9, 0x20, RZ ;  /* 0x0000002009077824 */ /* 0x002fe200078e00ff */
[----:B------:R-:W-:Y:S01]  /*07b0*/  PRMT R2, R11, 0x654, R2 ;  /* 0x000006540b027816 */ /* 0x000fe20000000002 */
[----:B------:R-:W-:Y:S01]  /*07c0*/  IMAD.MOV.U32 R6, RZ, RZ, 0xffff ;  /* 0x0000ffffff067424 */ /* 0x000fe200078e00ff */
[----:B------:R1:W-:Y:S01]  /*07d0*/  SYNCS.ARRIVE.TRANS64.RED RZ, [R3+URZ], R8 ;  /* 0x0000000803ff79a7 */ /* 0x0003e200080004ff */
[----:B------:R-:W-:Y:S01]  /*07e0*/  IMAD.MOV.U32 R5, RZ, RZ, 0x1 ;  /* 0x00000001ff057424 */ /* 0x000fe200078e00ff */
[----:B------:R1:W-:Y:S01]  /*07f0*/  STS [R0+0x334b0], R7 ;  /* 0x0334b00700007388 */ /* 0x0003e20000000800 */
[----:B------:R-:W-:Y:S01]  /*0800*/  VIADD R10, R9, 0x10 ;  /* 0x00000010090a7836 */ /* 0x000fe20000000000 */
[----:B------:R-:W-:Y:S02]  /*0810*/  SHF.L.U32 R6, R6, R9, RZ ;  /* 0x0000000906067219 */ /* 0x000fe400000006ff */
[----:B------:R1:W-:Y:S01]  /*0820*/  STAS [R2.64], R9 ;  /* 0x0000000902007dbd */ /* 0x0003e2000c0008ff */
[----:B------:R-:W-:-:S02]  /*0830*/  MOV R15, 0x50 ;  /* 0x00000050000f7802 */ /* 0x000fc40000000f00 */
[----:B------:R-:W-:Y:S02]  /*0840*/  SHF.L.U32 R13, R5, R10, RZ ;  /* 0x0000000a050d7219 */ /* 0x000fe400000006ff */
[----:B------:R-:W-:Y:S02]  /*0850*/  LEA R15, R4, R15, 0x18 ;  /* 0x0000000f040f7211 */ /* 0x000fe400078ec0ff */
[----:B------:R-:W-:-:S05]  /*0860*/  LOP3.LUT R6, R13, R6, RZ, 0xfc, !PT ;  /* 0x000000060d067212 */ /* 0x000fca00078efcff */
[----:B------:R1:W-:Y:S04]  /*0870*/  ATOMS.OR RZ, [R15], R6 ;  /* 0x000000060fff738c */ /* 0x0003e80003000000 */
[----:B------:R1:W-:Y:S02]  /*0880*/  ATOMS.XOR RZ, [R12], R5 ;  /* 0x000000050cff738c */ /* 0x0003e40003800000 */
.L_x_9:
[----:B------:R-:W-:Y:S05]  /*0890*/  BSYNC B0 ;  /* 0x0000000000007941 */ /* 0x000fea0003800000 */
.L_x_8:
[----:B------:R-:W-:Y:S05]  /*08a0*/  @P1 BRA `(.L_x_14) ;  /* 0x0000000000881947 */ /* 0x000fea0003800000 */
[----:B------:R-:W-:Y:S05]  /*08b0*/  WARPSYNC.ALL ;  /* 0x0000000000007948 */ /* 0x000fea0003800000 */
[----:B------:R-:W-:Y:S01]  /*08c0*/  NOP ;  /* 0x0000000000007918 */ /* 0x000fe20000000000 */
[----:B------:R-:W-:-:S13]  /*08d0*/  ELECT P0, URZ, PT ;  /* 0x0000000000ff782f */ /* 0x000fda0003800000 */
[----:B------:R-:W-:Y:S05]  /*08e0*/  @!P0 BRA `(.L_x_14) ;  /* 0x0000000000788947 */ /* 0x000fea0003800000 */
[----:B-1----:R-:W-:Y:S02]  /*08f0*/  MOV R5, 0x60 ;  /* 0x0000006000057802 */ /* 0x002fe40000000f00 */
[----:B------:R-:W-:Y:S02]  /*0900*/  MOV R3, 0x58 ;  /* 0x0000005800037802 */ /* 0x000fe40000000f00 */
[C---:B------:R-:W-:Y:S02]  /*0910*/  LEA R5, R4.reuse, R5, 0x18 ;  /* 0x0000000504057211 */ /* 0x040fe400078ec0ff */
[----:B------:R-:W-:-:S03]  /*0920*/  LEA R6, R4, R3, 0x18 ;  /* 0x0000000304067211 */ /* 0x000fc600078ec0ff */
[----:B------:R-:W1:Y:S02]  /*0930*/  LDS R2, [R5] ;  /* 0x0000000005027984 */ /* 0x000e640000000800 */
[----:B-1----:R-:W-:-:S04]  /*0940*/  IMAD.U32 R2, R2, -0x80000000, RZ ;  /* 0x8000000002027824 */ /* 0x002fc800078e00ff */
[----:B------:R-:W1:Y:S02]  /*0950*/  SYNCS.PHASECHK.TRANS64.TRYWAIT P0, [R6+URZ], R2 ;  /* 0x00000002060075a7 */ /* 0x000e6400080011ff */
[----:B-1----:R-:W-:Y:S05]  /*0960*/  @P0 BRA `(.L_x_15) ;  /* 0x0000000000080947 */ /* 0x002fea0003800000 */
[----:B------:R-:W1:Y:S02]  /*0970*/  SYNCS.PHASECHK.TRANS64.TRYWAIT P0, [R6+URZ], R2 ;  /* 0x00000002060075a7 */ /* 0x000e6400080011ff */
[----:B-1----:R-:W-:Y:S05]  /*0980*/  @!P0 BRA `(.L_x_16) ;  /* 0x0000004800748947 */ /* 0x002fea0003800000 */
.L_x_15:
[----:B------:R-:W2:Y:S01]  /*0990*/  LDS R8, [R0+0x334b0] ;  /* 0x0334b00000087984 */ /* 0x000ea20000000800 */
[----:B-1----:R-:W-:Y:S01]  /*09a0*/  IMAD.MOV.U32 R3, RZ, RZ, 0xffff ;  /* 0x0000ffffff037424 */ /* 0x002fe200078e00ff */
[----:B------:R-:W-:Y:S01]  /*09b0*/  PRMT R6, R11, 0x654, R6 ;  /* 0x000006540b067816 */ /* 0x000fe20000000006 */
[----:B------:R-:W-:Y:S02]  /*09c0*/  IMAD.MOV.U32 R2, RZ, RZ, 0x1 ;  /* 0x00000001ff027424 */ /* 0x000fe400078e00ff */
[C---:B--2---:R-:W-:Y:S01]  /*09d0*/  IMAD.SHL.U32 R9, R8.reuse, 0x20, RZ ;  /* 0x0000002008097824 */ /* 0x044fe200078e00ff */
[----:B------:R-:W-:Y:S01]  /*09e0*/  SHF.L.U32 R3, R3, R8, RZ ;  /* 0x0000000803037219 */ /* 0x000fe200000006ff */
[----:B------:R-:W-:-:S03]  /*09f0*/  VIADD R7, R8, 0x10 ;  /* 0x0000001008077836 */ /* 0x000fc60000000000 */
[----:B------:R2:W-:Y:S02]  /*0a00*/  STS [R0+0x334b0], R9 ;  /* 0x0334b00900007388 */ /* 0x0005e40000000800 */
[----:B------:R-:W-:Y:S02]  /*0a10*/  SHF.L.U32 R8, R2, R7, RZ ;  /* 0x0000000702087219 */ /* 0x000fe400000006ff */
[----:B------:R-:W-:Y:S02]  /*0a20*/  MOV R7, 0x50 ;  /* 0x0000005000077802 */ /* 0x000fe40000000f00 */
[----:B------:R-:W-:Y:S02]  /*0a30*/  LOP3.LUT R3, R8, R3, RZ, 0xfc, !PT ;  /* 0x0000000308037212 */ /* 0x000fe400078efcff */
[----:B------:R-:W-:-:S05]  /*0a40*/  LEA R4, R4, R7, 0x18 ;  /* 0x0000000704047211 */ /* 0x000fca00078ec0ff */
[----:B------:R2:W-:Y:S01]  /*0a50*/  ATOMS.OR RZ, [R4], R3 ;  /* 0x0000000304ff738c */ /* 0x0005e20003000000 */
[----:B------:R2:W-:Y:S03]  /*0a60*/  SYNCS.ARRIVE.TRANS64.RED.A1T0 RZ, [R6+URZ], RZ ;  /* 0x000000ff06ff79a7 */ /* 0x0005e600081004ff */
[----:B------:R2:W-:Y:S01]  /*0a70*/  ATOMS.XOR RZ, [R5], R2 ;  /* 0x0000000205ff738c */ /* 0x0005e20003800000 */
[----:B------:R-:W-:Y:S05]  /*0a80*/  BRA `(.L_x_14) ;  /* 0x0000000000107947 */ /* 0x000fea0003800000 */
.L_x_7:
[----:B------:R-:W-:Y:S02]  /*0a90*/  MOV R3, 0xffffffff ;  /* 0xffffffff00037802 */ /* 0x000fe40000000f00 */
[----:B------:R-:W-:-:S03]  /*0aa0*/  MOV R2, 0xad0 ;  /* 0x00000ad000027802 */ /* 0x000fc60000000f00 */
[----:B------:R1:W-:Y:S04]  /*0ab0*/  STS [R0+0x334b0], R3 ;  /* 0x0334b00300007388 */ /* 0x0003e80000000800 */
[----:B-1----:R-:W-:Y:S05]  /*0ac0*/  CALL.REL.NOINC `($__internal_1_$__cuda_sm10x_tcgen05_guardrail_trap_phase_invalid_during_alloc) ;  /* 0x0000004c00f47944 */ /* 0x002fea0003c00000 */
.L_x_14:
[----:B------:R-:W-:Y:S05]  /*0ad0*/  WARPSYNC.ALL ;  /* 0x0000000000007948 */ /* 0x000fea0003800000 */
[----:B------:R-:W-:Y:S01]  /*0ae0*/  NOP ;  /* 0x0000000000007918 */ /* 0x000fe20000000000 */
.L_x_2:
[----:B------:R-:W1:Y:S02]  /*0af0*/  LDCU UR4, c[0x0][0x36c] ;  /* 0x00006d80ff0477ac */ /* 0x000e640008000800 */
[----:B-1----:R-:W-:-:S09]  /*0b00*/  UISETP.EQ.U32.AND UP0, UPT, UR4, 0x1, UPT ;  /* 0x000000010400788c */ /* 0x002fd2000bf02070 */
[----:B------:R-:W-:Y:S05]  /*0b10*/  BRA.U !UP0, `(.L_x_17) ;  /* 0x0000000108187547 */ /* 0x000fea000b800000 */
[----:B------:R-:W-:-:S00]  /*0b20*/  MEMBAR.ALL.CTA ;  /* 0x0000000000007992 */ /* 0x000fc00000008000 */
[----:B--2345:R-:W-:Y:S06]  /*0b30*/  MEMBAR.ALL.GPU ;  /* 0x0000000000007992 */ /* 0x03cfec000000a000 */
[----:B------:R-:W-:-:S00]  /*0b40*/  ERRBAR ;  /* 0x00000000000079ab */ /* 0x000fc00000000000 */
[----:B------:R-:W-:Y:S08]  /*0b50*/  CGAERRBAR ;  /* 0x00000000000075ab */ /* 0x000ff00000000000 */
[----:B------:R-:W-:Y:S01]  /*0b60*/  UCGABAR_ARV ;  /* 0x00000000000079c7 */ /* 0x000fe20008000000 */
[----:B------:R-:W-:Y:S05]  /*0b70*/  BRA `(.L_x_18) ;  /* 0x0000000000047947 */ /* 0x000fea0003800000 */
.L_x_17:
[----:B--2345:R-:W-:Y:S01]  /*0b80*/  NOP ;  /* 0x0000000000007918 */ /* 0x03cfe20000000000 */
.L_x_18:
[----:B------:R-:W-:Y:S05]  /*0b90*/  BRA.U !UP0, `(.L_x_19) ;  /* 0x00000001080c7547 */ /* 0x000fea000b800000 */
[----:B------:R-:W-:Y:S01]  /*0ba0*/  UCGABAR_WAIT ;  /* 0x0000000000007dc7 */ /* 0x000fe20008000000 */
[----:B------:R-:W-:Y:S01]  /*0bb0*/  CCTL.IVALL ;  /* 0x00000000ff00798f */ /* 0x000fe20002000000 */
[----:B------:R-:W-:Y:S05]  /*0bc0*/  BRA `(.L_x_20) ;  /* 0x0000000000047947 */ /* 0x000fea0003800000 */
.L_x_19:
[----:B------:R-:W-:Y:S06]  /*0bd0*/  BAR.SYNC.DEFER_BLOCKING 0x0 ;  /* 0x0000000000007b1d */ /* 0x000fec0000010000 */
.L_x_20:
[----:B------:R-:W1:Y:S01]  /*0be0*/  LDC R2, c[0x0][0x388] ;  /* 0x0000e200ff027b82 */ /* 0x000e620000000800 */
[----:B------:R-:W2:Y:S01]  /*0bf0*/  S2R R0, SR_LANEID ;  /* 0x0000000000007919 */ /* 0x000ea20000000000 */
[----:B------:R-:W-:Y:S02]  /*0c00*/  ISETP.NE.AND P0, PT, R21, RZ, PT ;  /* 0x000000ff1500720c */ /* 0x000fe40003f05270 */
[----:B-1----:R-:W-:-:S04]  /*0c10*/  IADD3 R2, PT, PT, R2, 0x7f, RZ ;  /* 0x0000007f02027810 */ /* 0x002fc80007ffe0ff */
[----:B------:R-:W-:-:S05]  /*0c20*/  SHF.R.U32.HI R20, RZ, 0x7, R2 ;  /* 0x00000007ff147819 */ /* 0x000fca0000011602 */
[----:B------:R-:W-:Y:S02]  /*0c30*/  IMAD R3, R20, 0x6e, RZ ;  /* 0x0000006e14037824 */ /* 0x000fe400078e02ff */
[----:B--2---:R-:W-:Y:S05]  /*0c40*/  @!P0 BRA `(.L_x_21) ;  /* 0x0000001000a08947 */ /* 0x004fea0003800000 */
[----:B------:R-:W-:Y:S01]  /*0c50*/  ISETP.NE.AND P0, PT, R21, 0x1, PT ;  /* 0x000000011500780c */ /* 0x000fe20003f05270 */
[----:B------:R-:W1:-:S12]  /*0c60*/  S2UR UR5, SR_CgaCtaId ;  /* 0x00000000000579c3 */ /* 0x000e580000008800 */
[----:B------:R-:W-:Y:S05]  /*0c70*/  @!P0 BRA `(.L_x_22) ;  /* 0x0000000400988947 */ /* 0x000fea0003800000 */
[----:B------:R-:W-:-:S13]  /*0c80*/  ISETP.NE.AND P0, PT, R21, 0x2, PT ;  /* 0x000000021500780c */ /* 0x000fda0003f05270 */
[----:B------:R-:W-:Y:S05]  /*0c90*/  @P0 BRA `(.L_x_23) ;  /* 0x0000002800080947 */ /* 0x000fea0003800000 */
[----:B------:R-:W2:Y:S02]  /*0ca0*/  S2UR UR4, SR_CTAID.X ;  /* 0x00000000000479c3 */ /* 0x000ea40000002500 */
[----:B--2---:R-:W-:-:S13]  /*0cb0*/  ISETP.LE.U32.AND P0, PT, R3, UR4, PT ;  /* 0x0000000403007c0c */ /* 0x004fda000bf03070 */
[----:B-1----:R-:W-:Y:S05]  /*0cc0*/  @P0 EXIT ;  /* 0x000000000000094d */ /* 0x002fea0003800000 */
[----:B------:R-:W-:Y:S01]  /*0cd0*/  ULOP3.LUT UR4, URZ, UR4, URZ, 0x33, !UPT ;  /* 0x00000004ff047292 */ /* 0x000fe2000f8e33ff */
[--C-:B------:R-:W-:Y:S01]  /*0ce0*/  SHF.R.U32.HI R7, RZ, 0x3, R0.reuse ;  /* 0x00000003ff077819 */ /* 0x100fe20000011600 */
[----:B------:R-:W-:Y:S02]  /*0cf0*/  HFMA2 R16, -RZ, RZ, 0, 0 ;  /* 0x00000000ff107431 */ /* 0x000fe400000001ff */
[----:B------:R-:W-:Y:S01]  /*0d00*/  IMAD.MOV.U32 R15, RZ, RZ, RZ ;  /* 0x000000ffff0f7224 */ /* 0x000fe200078e00ff */
[----:B------:R-:W-:Y:S01]  /*0d10*/  UMOV UR5, URZ ;  /* 0x000000ff00057c82 */ /* 0x000fe20008000000 */
[----:B------:R-:W-:Y:S01]  /*0d20*/  LOP3.LUT R5, R7, 0x2, RZ, 0x3c, !PT ;  /* 0x0000000207057812 */ /* 0x000fe200078e3cff */
[----:B------:R-:W-:Y:S01]  /*0d30*/  VIADD R25, R3, UR4 ;  /* 0x0000000403197c36 */ /* 0x000fe20008000000 */
[C---:B------:R-:W-:Y:S01]  /*0d40*/  LOP3.LUT R17, R7.reuse, 0x3, RZ, 0x3c, !PT ;  /* 0x0000000307117812 */ /* 0x040fe200078e3cff */
[C---:B------:R-:W-:Y:S01]  /*0d50*/  IMAD.SHL.U32 R21, R7.reuse, 0x20, RZ ;  /* 0x0000002007157824 */ /* 0x040fe200078e00ff */
[----:B------:R-:W-:Y:S01]  /*0d60*/  LOP3.LUT R19, R7, 0x1, RZ, 0x3c, !PT ;  /* 0x0000000107137812 */ /* 0x000fe200078e3cff */
[C---:B------:R-:W-:Y:S01]  /*0d70*/  IMAD R20, R0.reuse, 0x4, R7 ;  /* 0x0000000400147824 */ /* 0x040fe200078e0207 */
[----:B------:R-:W-:Y:S01]  /*0d80*/  SHF.R.U32.HI R25, RZ, 0x2, R25 ;  /* 0x00000002ff197819 */ /* 0x000fe20000011619 */
[C---:B------:R-:W-:Y:S01]  /*0d90*/  IMAD.IADD R24, R21.reuse, 0x1, R0 ;  /* 0x0000000115187824 */ /* 0x040fe200078e0200 */
[C---:B------:R-:W-:Y:S01]  /*0da0*/  LOP3.LUT R23, R21.reuse, 0x20, RZ, 0x3c, !PT ;  /* 0x0000002015177812 */ /* 0x040fe200078e3cff */
[----:B------:R-:W-:Y:S01]  /*0db0*/  IMAD R18, R0, 0x4, R5 ;  /* 0x0000000400127824 */ /* 0x000fe200078e0205 */
[----:B------:R-:W-:Y:S01]  /*0dc0*/  LOP3.LUT R3, R21, 0x40, RZ, 0x3c, !PT ;  /* 0x0000004015037812 */ /* 0x000fe200078e3cff */
[----:B------:R-:W-:Y:S01]  /*0dd0*/  IMAD.HI.U32 R25, R25, 0x3a83a83b, RZ ;  /* 0x3a83a83b19197827 */ /* 0x000fe200078e00ff */
[----:B------:R-:W-:-:S02]  /*0de0*/  LOP3.LUT R21, R21, 0x60, RZ, 0x3c, !PT ;  /* 0x0000006015157812 */ /* 0x000fc400078e3cff */
[C---:B------:R-:W-:Y:S01]  /*0df0*/  LEA R19, R0.reuse, R19, 0x2 ;  /* 0x0000001300137211 */ /* 0x040fe200078e10ff */
[----:B------:R-:W-:Y:S01]  /*0e00*/  IMAD R17, R0, 0x4, R17 ;  /* 0x0000000400117824 */ /* 0x000fe200078e0211 */
[----:B------:R-:W-:Y:S01]  /*0e10*/  IADD3 R23, PT, PT, R23, R0, RZ ;  /* 0x0000000017177210 */ /* 0x000fe20007ffe0ff */
[--C-:B------:R-:W-:Y:S01]  /*0e20*/  IMAD.IADD R22, R3, 0x1, R0.reuse ;  /* 0x0000000103167824 */ /* 0x100fe200078e0200 */
[----:B------:R-:W-:Y:S01]  /*0e30*/  SHF.R.U32.HI R25, RZ, 0x3, R25 ;  /* 0x00000003ff197819 */ /* 0x000fe20000011619 */
[----:B------:R-:W-:-:S07]  /*0e40*/  IMAD.IADD R21, R21, 0x1, R0 ;  /* 0x0000000115157824 */ /* 0x000fce00078e0200 */
.L_x_27:
[----:B-1----:R-:W1:Y:S01]  /*0e50*/  S2R R0, SR_CgaCtaId ;  /* 0x0000000000007919 */ /* 0x002e620000008800 */
[----:B------:R-:W-:Y:S01]  /*0e60*/  MOV R3, 0x400 ;  /* 0x0000040000037802 */ /* 0x000fe20000000f00 */
[----:B------:R-:W-:-:S03]  /*0e70*/  UMOV UR4, URZ ;  /* 0x000000ff00047c82 */ /* 0x000fc60008000000 */
[----:B-1----:R-:W-:-:S07]  /*0e80*/  LEA R0, R0, R3, 0x18 ;  /* 0x0000000300007211 */ /* 0x002fce00078ec0ff */
.L_x_26:
[----:B-1----:R-:W-:Y:S01]  /*0e90*/  LEA R2, R15, R0, 0x3 ;  /* 0x000000000f027211 */ /* 0x002fe200078e18ff */
[----:B------:R-:W-:Y:S01]  /*0ea0*/  ULOP3.LUT UP0, URZ, UR4, 0x3, URZ, 0xc0, !UPT ;  /* 0x0000000304ff7892 */ /* 0x000fe2000f80c0ff */
[----:B------:R-:W-:-:S04]  /*0eb0*/  SHF.L.U32 R5, R16, 0x1f, RZ ;  /* 0x0000001f10057819 */ /* 0x000fc800000006ff */
[----:B------:R-:W1:Y:S02]  /*0ec0*/  SYNCS.PHASECHK.TRANS64.TRYWAIT P0, [R2+URZ+0x33400], R5 ;  /* 0x03340005020075a7 */ /* 0x000e6400080011ff */
[----:B-1----:R-:W-:Y:S05]  /*0ed0*/  @!P0 BRA `(.L_x_24) ;  /* 0x0000004400388947 */ /* 0x002fea0003800000 */
.L_x_81:
[----:B------:R-:W-:Y:S05]  /*0ee0*/  BRA.U UP0, `(.L_x_25) ;  /* 0x0000000100bc7547 */ /* 0x000fea000b800000 */
[C-C-:B------:R-:W-:Y:S02]  /*0ef0*/  IMAD R26, R15.reuse, 0x200, R0.reuse ;  /* 0x000002000f1a7824 */ /* 0x140fe400078e0200 */
[----:B------:R-:W-:Y:S02]  /*0f00*/  IMAD R3, R15, 0x400, R0 ;  /* 0x000004000f037824 */ /* 0x000fe400078e0200 */
[--C-:B------:R-:W-:Y:S01]  /*0f10*/  IMAD R9, R24, 0x4, R26.reuse ;  /* 0x0000000418097824 */ /* 0x100fe200078e021a */
[-C--:B------:R-:W-:Y:S01]  /*0f20*/  LEA R8, R23, R26.reuse, 0x2 ;  /* 0x0000001a17087211 */ /* 0x080fe200078e10ff */
[--C-:B------:R-:W-:Y:S01]  /*0f30*/  IMAD R29, R22, 0x4, R26.reuse ;  /* 0x00000004161d7824 */ /* 0x100fe200078e021a */
[-C--:B------:R-:W-:Y:S01]  /*0f40*/  LEA R27, R21, R26.reuse, 0x2 ;  /* 0x0000001a151b7211 */ /* 0x080fe200078e10ff */
[--C-:B-1----:R-:W-:Y:S01]  /*0f50*/  IMAD R5, R19, 0x4, R26.reuse ;  /* 0x0000000413057824 */ /* 0x102fe200078e021a */
[-C--:B------:R-:W-:Y:S01]  /*0f60*/  LEA R6, R20, R26.reuse, 0x2 ;  /* 0x0000001a14067211 */ /* 0x080fe200078e10ff */
[----:B------:R-:W1:Y:S01]  /*0f70*/  LDS R9, [R9+0x31000] ;  /* 0x0310000009097984 */ /* 0x000e620000000800 */
[----:B------:R-:W-:Y:S01]  /*0f80*/  LEA R4, R18, R26, 0x2 ;  /* 0x0000001a12047211 */ /* 0x000fe200078e10ff */
[----:B------:R-:W-:Y:S01]  /*0f90*/  IMAD R26, R17, 0x4, R26 ;  /* 0x00000004111a7824 */ /* 0x000fe200078e021a */
[-C--:B------:R-:W-:Y:S01]  /*0fa0*/  LEA R14, R24, R3.reuse, 0x2 ;  /* 0x00000003180e7211 */ /* 0x080fe200078e10ff */
[----:B------:R-:W2:Y:S01]  /*0fb0*/  LDS R8, [R8+0x31000] ;  /* 0x0310000008087984 */ /* 0x000ea20000000800 */
[--C-:B------:R-:W-:Y:S01]  /*0fc0*/  IMAD R11, R23, 0x4, R3.reuse ;  /* 0x00000004170b7824 */ /* 0x100fe200078e0203 */
[----:B------:R-:W-:Y:S01]  /*0fd0*/  LEA R10, R22, R3, 0x2 ;  /* 0x00000003160a7211 */ /* 0x000fe200078e10ff */
[----:B------:R-:W-:Y:S01]  /*0fe0*/  IMAD R7, R21, 0x4, R3 ;  /* 0x0000000415077824 */ /* 0x000fe200078e0203 */
[----:B------:R-:W3:Y:S04]  /*0ff0*/  LDS R29, [R29+0x31000] ;  /* 0x031000001d1d7984 */ /* 0x000ee80000000800 */
[----:B------:R-:W4:Y:S01]  /*1000*/  LDS R27, [R27+0x31000] ;  /* 0x031000001b1b7984 */ /* 0x000f220000000800 */
[----:B------:R-:W-:-:S03]  /*1010*/  NOP ;  /* 0x0000000000007918 */ /* 0x000fc60000000000 */
[----:B-1----:R1:W-:Y:S04]  /*1020*/  STS [R6+0x31000], R9 ;  /* 0x0310000906007388 */ /* 0x0023e80000000800 */
[----:B--2---:R2:W-:Y:S04]  /*1030*/  STS [R5+0x31000], R8 ;  /* 0x0310000805007388 */ /* 0x0045e80000000800 */
[----:B---3--:R3:W-:Y:S04]  /*1040*/  STS [R4+0x31000], R29 ;  /* 0x0310001d04007388 */ /* 0x0087e80000000800 */
[----:B----4-:R-:W-:Y:S04]  /*1050*/  STS [R26+0x31000], R27 ;  /* 0x0310001b1a007388 */ /* 0x010fe80000000800 */
[----:B------:R-:W4:Y:S04]  /*1060*/  LDS R13, [R14+0x31c00] ;  /* 0x031c00000e0d7984 */ /* 0x000f280000000800 */
[----:B------:R-:W5:Y:S04]  /*1070*/  LDS R12, [R11+0x31c00] ;  /* 0x031c00000b0c7984 */ /* 0x000f680000000800 */
[----:B------:R-:W5:Y:S01]  /*1080*/  LDS R9, [R10+0x31c00] ;  /* 0x031c00000a097984 */ /* 0x000f620000000800 */
[----:B-1----:R-:W-:-:S03]  /*1090*/  LEA R6, R20, R3, 0x2 ;  /* 0x0000000314067211 */ /* 0x002fc600078e10ff */
[----:B------:R-:W1:Y:S01]  /*10a0*/  LDS R8, [R7+0x31c00] ;  /* 0x031c000007087984 */ /* 0x000e620000000800 */
[----:B--2---:R-:W-:Y:S01]  /*10b0*/  IMAD R5, R19, 0x4, R3 ;  /* 0x0000000413057824 */ /* 0x004fe200078e0203 */
[----:B------:R-:W-:Y:S01]  /*10c0*/  NOP ;  /* 0x0000000000007918 */ /* 0x000fe20000000000 */
[-C--:B---3--:R-:W-:Y:S02]  /*10d0*/  LEA R4, R18, R3.reuse, 0x2 ;  /* 0x0000000312047211 */ /* 0x088fe400078e10ff */
[----:B------:R-:W-:Y:S01]  /*10e0*/  LEA R3, R17, R3, 0x2 ;  /* 0x0000000311037211 */ /* 0x000fe200078e10ff */
[----:B----4-:R-:W-:Y:S04]  /*10f0*/  STS [R6+0x31c00], R13 ;  /* 0x031c000d06007388 */ /* 0x010fe80000000800 */
[----:B-----5:R-:W-:Y:S04]  /*1100*/  STS [R5+0x31c00], R12 ;  /* 0x031c000c05007388 */ /* 0x020fe80000000800 */
[----:B------:R-:W-:Y:S04]  /*1110*/  STS [R4+0x31c00], R9 ;  /* 0x031c000904007388 */ /* 0x000fe80000000800 */
[----:B-1----:R-:W-:Y:S04]  /*1120*/  STS [R3+0x31c00], R8 ;  /* 0x031c000803007388 */ /* 0x002fe80000000800 */
[----:B------:R-:W1:Y:S04]  /*1130*/  LDS R27, [R14+0x31e00] ;  /* 0x031e00000e1b7984 */ /* 0x000e680000000800 */
[----:B------:R-:W2:Y:S04]  /*1140*/  LDS R26, [R11+0x31e00] ;  /* 0x031e00000b1a7984 */ /* 0x000ea80000000800 */
[----:B------:R-:W3:Y:S04]  /*1150*/  LDS R29, [R10+0x31e00] ;  /* 0x031e00000a1d7984 */ /* 0x000ee80000000800 */
[----:B------:R-:W4:Y:S01]  /*1160*/  LDS R28, [R7+0x31e00] ;  /* 0x031e0000071c7984 */ /* 0x000f220000000800 */
[----:B------:R-:W-:-:S03]  /*1170*/  NOP ;  /* 0x0000000000007918 */ /* 0x000fc60000000000 */
[----:B-1----:R5:W-:Y:S04]  /*1180*/  STS [R6+0x31e00], R27 ;  /* 0x031e001b06007388 */ /* 0x002be80000000800 */
[----:B--2---:R5:W-:Y:S04]  /*1190*/  STS [R5+0x31e00], R26 ;  /* 0x031e001a05007388 */ /* 0x004be80000000800 */
[----:B---3--:R5:W-:Y:S04]  /*11a0*/  STS [R4+0x31e00], R29 ;  /* 0x031e001d04007388 */ /* 0x008be80000000800 */
[----:B----4-:R5:W-:Y:S01]  /*11b0*/  STS [R3+0x31e00], R28 ;  /* 0x031e001c03007388 */ /* 0x010be20000000800 */
[----:B------:R1:W-:Y:S06]  /*11c0*/  MEMBAR.ALL.CTA ;  /* 0x0000000000007992 */ /* 0x0003ec0000008000 */
[----:B-1----:R-:W2:Y:S02]  /*11d0*/  FENCE.VIEW.ASYNC.S ;  /* 0x00000000000073c6 */ /* 0x002ea40000000000 */
.L_x_25:
[----:B-1----:R-:W-:Y:S01]  /*11e0*/  VIADD R2, R2, 0x33460 ;  /* 0x0003346002027836 */ /* 0x002fe20000000000 */
[C---:B------:R-:W-:Y:S01]  /*11f0*/  ISETP.NE.AND P0, PT, R15.reuse, 0x5, PT ;  /* 0x000000050f00780c */ /* 0x040fe20003f05270 */
[----:B------:R-:W-:Y:S01]  /*1200*/  VIADD R15, R15, 0x1 ;  /* 0x000000010f0f7836 */ /* 0x000fe20000000000 */
[----:B------:R-:W-:Y:S02]  /*1210*/  UIADD3 UR4, UPT, UPT, UR4, 0x1, URZ ;  /* 0x0000000104047890 */ /* 0x000fe4000fffe0ff */
[----:B------:R-:W-:Y:S02]  /*1220*/  PRMT R2, RZ, 0x654, R2 ;  /* 0x00000654ff027816 */ /* 0x000fe40000000002 */
[----:B------:R-:W-:Y:S01]  /*1230*/  SEL R15, R15, RZ, P0 ;  /* 0x000000ff0f0f7207 */ /* 0x000fe20000000000 */
[----:B------:R-:W-:Y:S01]  /*1240*/  UISETP.NE.AND UP0, UPT, UR4, 0xc, UPT ;  /* 0x0000000c0400788c */ /* 0x000fe2000bf05270 */
[----:B--2---:R1:W-:Y:S02]  /*1250*/  SYNCS.ARRIVE.TRANS64.RED.A1T0 RZ, [R2+URZ], RZ ;  /* 0x000000ff02ff79a7 */ /* 0x0043e400081004ff */
[----:B------:R-:W-:-:S04]  /*1260*/  ISETP.NE.AND P0, PT, R15, RZ, PT ;  /* 0x000000ff0f00720c */ /* 0x000fc80003f05270 */
[----:B-----5:R-:W-:-:S04]  /*1270*/  SEL R3, RZ, 0x1, P0 ;  /* 0x00000001ff037807 */ /* 0x020fc80000000000 */
[----:B------:R-:W-:Y:S01]  /*1280*/  LOP3.LUT R16, R16, R3, RZ, 0x3c, !PT ;  /* 0x0000000310107212 */ /* 0x000fe200078e3cff */
[----:B------:R-:W-:Y:S06]  /*1290*/  BRA.U UP0, `(.L_x_26) ;  /* 0xfffffff900fc7547 */ /* 0x000fec000b83ffff */
[----:B------:R-:W-:-:S13]  /*12a0*/  ISETP.NE.AND P0, PT, R25, UR5, PT ;  /* 0x0000000519007c0c */ /* 0x000fda000bf05270 */
[----:B------:R-:W-:Y:S05]  /*12b0*/  @!P0 EXIT ;  /* 0x000000000000894d */ /* 0x000fea0003800000 */
[----:B------:R-:W-:Y:S01]  /*12c0*/  UIADD3 UR5, UPT, UPT, UR5, 0x1, URZ ;  /* 0x0000000105057890 */ /* 0x000fe2000fffe0ff */
[----:B------:R-:W-:Y:S05]  /*12d0*/  BRA `(.L_x_27) ;  /* 0xfffffff800dc7947 */ /* 0x000fea000383ffff */
.L_x_22:
[----:B-1----:R-:W-:-:S09]  /*12e0*/  UISETP.NE.AND UP0, UPT, UR5, URZ, UPT ;  /* 0x000000ff0500728c */ /* 0x002fd2000bf05270 */
[----:B------:R-:W-:Y:S05]  /*12f0*/  BRA.U UP0, `(.L_x_23) ;  /* 0x0000002100707547 */ /* 0x000fea000b800000 */
[----:B------:R-:W1:Y:S01]  /*1300*/  S2UR UR4, SR_CTAID.X ;  /* 0x00000000000479c3 */ /* 0x000e620000002500 */
[----:B------:R-:W-:Y:S01]  /*1310*/  UMOV UR9, 0x400 ;  /* 0x0000040000097882 */ /* 0x000fe20000000000 */
[----:B------:R-:W-:Y:S01]  /*1320*/  ISETP.GE.U32.AND P1, PT, R0, 0x6, PT ;  /* 0x000000060000780c */ /* 0x000fe20003f26070 */
[----:B------:R-:W-:-:S04]  /*1330*/  ULEA UR9, UR5, UR9, 0x18 ;  /* 0x0000000905097291 */ /* 0x000fc8000f8ec0ff */
[----:B------:R-:W-:Y:S02]  /*1340*/  UIADD3 UR5, UPT, UPT, UR9, 0x1c000, URZ ;  /* 0x0001c00009057890 */ /* 0x000fe4000fffe0ff */
[----:B------:R-:W-:Y:S02]  /*1350*/  UIADD3 UR6, UPT, UPT, UR9, 0x4000, URZ ;  /* 0x0000400009067890 */ /* 0x000fe4000fffe0ff */
[----:B------:R-:W-:Y:S02]  /*1360*/  USHF.R.U32.HI UR5, URZ, 0x4, UR5 ;  /* 0x00000004ff057899 */ /* 0x000fe40008011605 */
[----:B------:R-:W-:Y:S02]  /*1370*/  USHF.R.U32.HI UR6, URZ, 0x4, UR6 ;  /* 0x00000004ff067899 */ /* 0x000fe40008011606 */
[----:B------:R-:W-:Y:S02]  /*1380*/  ULOP3.LUT UR5, UR5, 0x3fc0, URZ, 0xc0, !UPT ;  /* 0x00003fc005057892 */ /* 0x000fe4000f8ec0ff */
[----:B------:R-:W-:-:S04]  /*1390*/  ULOP3.LUT UR6, UR6, 0x3fc0, URZ, 0xc0, !UPT ;  /* 0x00003fc006067892 */ /* 0x000fc8000f8ec0ff */
[----:B------:R-:W-:Y:S02]  /*13a0*/  IMAD.U32 R5, RZ, RZ, UR5 ;  /* 0x00000005ff057e24 */ /* 0x000fe4000f8e00ff */
[C---:B------:R-:W-:Y:S02]  /*13b0*/  LEA R4, R0.reuse, UR6, 0xa ;  /* 0x0000000600047c11 */ /* 0x040fe4000f8e50ff */
[----:B-1----:R-:W-:Y:S01]  /*13c0*/  ISETP.LE.U32.AND P0, PT, R3, UR4, PT ;  /* 0x0000000403007c0c */ /* 0x002fe2000bf03070 */
[----:B------:R-:W-:Y:S01]  /*13d0*/  IMAD R2, R0, 0x380, R5 ;  /* 0x0000038000027824 */ /* 0x000fe200078e0205 */
[----:B------:R-:W-:Y:S01]  /*13e0*/  SEL R4, R4, RZ, !P1 ;  /* 0x000000ff04047207 */ /* 0x000fe20004800000 */
[----:B------:R-:W-:-:S03]  /*13f0*/  IMAD.MOV.U32 R0, RZ, RZ, -0x1 ;  /* 0xffffffffff007424 */ /* 0x000fc600078e00ff */
[----:B------:R-:W-:-:S07]  /*1400*/  SEL R2, R2, RZ, !P1 ;  /* 0x000000ff02027207 */ /* 0x000fce0004800000 */
[----:B------:R-:W-:Y:S05]  /*1410*/  @P0 BRA `(.L_x_28) ;  /* 0x0000000800740947 */ /* 0x000fea0003800000 */
[----:B------:R-:W-:Y:S01]  /*1420*/  LOP3.LUT R0, RZ, UR4, RZ, 0x33, !PT ;  /* 0x00000004ff007c12 */ /* 0x000fe2000f8e33ff */
[----:B------:R-:W-:Y:S01]  /*1430*/  IMAD.MOV.U32 R6, RZ, RZ, RZ ;  /* 0x000000ffff067224 */ /* 0x000fe200078e00ff */
[----:B------:R-:W-:Y:S01]  /*1440*/  UMOV UR19, URZ ;  /* 0x000000ff00137c82 */ /* 0x000fe20008000000 */
[----:B------:R-:W-:Y:S01]  /*1450*/  UMOV UR11, URZ ;  /* 0x000000ff000b7c82 */ /* 0x000fe20008000000 */
[----:B------:R-:W-:Y:S01]  /*1460*/  UMOV UR6, 0x1c0 ;  /* 0x000001c000067882 */ /* 0x000fe20000000000 */
[----:B------:R-:W-:Y:S01]  /*1470*/  IMAD.IADD R0, R3, 0x1, R0 ;  /* 0x0000000103007824 */ /* 0x000fe200078e0200 */
[----:B------:R-:W-:Y:S01]  /*1480*/  UMOV UR7, 0x1c4 ;  /* 0x000001c400077882 */ /* 0x000fe20000000000 */
[----:B------:R-:W-:Y:S01]  /*1490*/  UMOV UR4, 0x1c0 ;  /* 0x000001c000047882 */ /* 0x000fe20000000000 */
[----:B------:R-:W-:Y:S02]  /*14a0*/  UMOV UR5, 0x1c4 ;  /* 0x000001c400057882 */ /* 0x000fe40000000000 */
[----:B------:R-:W-:-:S05]  /*14b0*/  SHF.R.U32.HI R0, RZ, 0x2, R0 ;  /* 0x00000002ff007819 */ /* 0x000fca0000011600 */
[----:B------:R-:W-:-:S05]  /*14c0*/  IMAD.HI.U32 R0, R0, 0x3a83a83b, RZ ;  /* 0x3a83a83b00007827 */ /* 0x000fca00078e00ff */
[----:B------:R-:W-:-:S07]  /*14d0*/  SHF.R.U32.HI R0, RZ, 0x3, R0 ;  /* 0x00000003ff007819 */ /* 0x000fce0000011600 */
.L_x_35:
[----:B-1----:R-:W-:Y:S01]  /*14e0*/  USHF.R.U32.HI UR10, URZ, 0x1, UR19 ;  /* 0x00000001ff0a7899 */ /* 0x002fe20008011613 */
[----:B------:R-:W-:Y:S01]  /*14f0*/  IMAD.MOV.U32 R9, RZ, RZ, 0x1 ;  /* 0x00000001ff097424 */ /* 0x000fe200078e00ff */
[----:B--2---:R-:W-:Y:S02]  /*1500*/  USHF.L.U32 UR8, UR19, 0x3, URZ ;  /* 0x0000000313087899 */ /* 0x004fe400080006ff */
[----:B------:R-:W-:Y:S02]  /*1510*/  ULOP3.LUT UR10, UR10, 0x1, URZ, 0xc, !UPT ;  /* 0x000000010a0a7892 */ /* 0x000fe4000f8e0cff */
[----:B------:R-:W-:Y:S02]  /*1520*/  ULOP3.LUT UR8, UR8, 0x8, URZ, 0xc0, !UPT ;  /* 0x0000000808087892 */ /* 0x000fe4000f8ec0ff */
[----:B------:R-:W-:Y:S02]  /*1530*/  USHF.L.U32 UR10, UR10, 0x1f, URZ ;  /* 0x0000001f0a0a7899 */ /* 0x000fe400080006ff */
[----:B------:R-:W-:-:S02]  /*1540*/  ULOP3.LUT UR13, UR19, 0x1, URZ, 0xc0, !UPT ;  /* 0x00000001130d7892 */ /* 0x000fc4000f8ec0ff */
[----:B------:R-:W-:Y:S01]  /*1550*/  IMAD.U32 R3, RZ, RZ, UR8 ;  /* 0x00000008ff037e24 */ /* 0x000fe2000f8e00ff */
[----:B------:R-:W-:Y:S01]  /*1560*/  UIADD3 UR8, UPT, UPT, UR9, UR8, URZ ;  /* 0x0000000809087290 */ /* 0x000fe2000fffe0ff */
[----:B------:R-:W-:Y:S01]  /*1570*/  MOV R8, UR10 ;  /* 0x0000000a00087c02 */ /* 0x000fe20008000f00 */
[----:B------:R-:W-:Y:S01]  /*1580*/  UMOV UR12, UR19 ;  /* 0x00000013000c7c82 */ /* 0x000fe20008000000 */
[----:B------:R-:W-:Y:S01]  /*1590*/  UIADD3 UR19, UPT, UPT, UR19, 0x1, URZ ;  /* 0x0000000113137890 */ /* 0x000fe2000fffe0ff */
[----:B------:R-:W-:Y:S01]  /*15a0*/  ISETP.NE.AND P0, PT, R0, UR12, PT ;  /* 0x0000000c00007c0c */ /* 0x000fe2000bf05270 */
[----:B------:R-:W1:Y:S01]  /*15b0*/  SYNCS.PHASECHK.TRANS64.TRYWAIT P1, [R3+UR9+0x334a0], R8 ;  /* 0x0334a008030075a7 */ /* 0x000e620008021109 */
[----:B------:R-:W-:Y:S02]  /*15c0*/  UIMAD UR13, UR13, 0xe0, URZ ;  /* 0x000000e00d0d78a4 */ /* 0x000fe4000f8e02ff */
[----:B------:R-:W-:Y:S01]  /*15d0*/  UIADD3 UR12, UPT, UPT, UR8, 0x33490, URZ ;  /* 0x00033490080c7890 */ /* 0x000fe2000fffe0ff */
[----:B-1----:R-:W-:Y:S11]  /*15e0*/  @!P1 BRA `(.L_x_29) ;  /* 0x0000003c008c9947 */ /* 0x002ff60003800000 */
.L_x_83:
[----:B------:R-:W-:Y:S01]  /*15f0*/  NOP ;  /* 0x0000000000007918 */ /* 0x000fe20000000000 */
[----:B------:R-:W-:Y:S01]  /*1600*/  UMOV UR18, 0xa ;  /* 0x0000000a00127882 */ /* 0x000fe20000000000 */
[----:B------:R-:W-:-:S05]  /*1610*/  UMOV UR17, 0xfffffff4 ;  /* 0xfffffff400117882 */ /* 0x000fca0000000000 */
.L_x_34:
[----:B-1----:R-:W-:Y:S01]  /*1620*/  ULEA UR14, UR11, UR9, 0x3 ;  /* 0x000000090b0e7291 */ /* 0x002fe2000f8e18ff */
[----:B-1----:R-:W-:Y:S01]  /*1630*/  SHF.L.U32 R11, R6, 0x1f, RZ ;  /* 0x0000001f060b7819 */ /* 0x002fe200000006ff */
[----:B------:R-:W-:Y:S01]  /*1640*/  UIADD3 UR15, UPT, UPT, UR17, 0xc, URZ ;  /* 0x0000000c110f7890 */ /* 0x000fe2000fffe0ff */
[----:B------:R-:W-:Y:S03]  /*1650*/  MOV R3, UR11 ;  /* 0x0000000b00037c02 */ /* 0x000fe60008000f00 */
[----:B------:R-:W-:Y:S03]  /*1660*/  ULOP3.LUT UP0, UR15, UR15, 0x2, URZ, 0xc0, !UPT ;  /* 0x000000020f0f7892 */ /* 0x000fe6000f80c0ff */
[----:B------:R-:W1:Y:S02]  /*1670*/  SYNCS.PHASECHK.TRANS64.TRYWAIT P1, [UR14+0x33460], R11 ;  /* 0x0334600bff0075a7 */ /* 0x000e64000802110e */
[----:B-12---:R-:W-:Y:S07]  /*1680*/  @!P1 BRA `(.L_x_30) ;  /* 0x0000003c00849947 */ /* 0x006fee0003800000 */
.L_x_85:
[----:B------:R-:W-:Y:S01]  /*1690*/  NOP ;  /* 0x0000000000007918 */ /* 0x000fe20000000000 */
[----:B------:R-:W-:Y:S05]  /*16a0*/  BRA.U UP0, `(.L_x_31) ;  /* 0x0000000100487547 */ /* 0x000fea000b800000 */
[----:B------:R-:W-:Y:S02]  /*16b0*/  ULEA UR16, UR11, UR9, 0x9 ;  /* 0x000000090b107291 */ /* 0x000fe4000f8e48ff */
[----:B------:R-:W-:Y:S02]  /*16c0*/  ULEA UR8, UR11, UR9, 0xa ;  /* 0x000000090b087291 */ /* 0x000fe4000f8e50ff */
[----:B------:R-:W-:Y:S02]  /*16d0*/  UIADD3 UR16, UPT, UPT, UR16, 0x31000, URZ ;  /* 0x0003100010107890 */ /* 0x000fe4000fffe0ff */
[----:B------:R-:W-:Y:S02]  /*16e0*/  UIADD3 UR10, UPT, UPT, UR8, 0x31c00, URZ ;  /* 0x00031c00080a7890 */ /* 0x000fe4000fffe0ff */
[----:B------:R-:W-:Y:S02]  /*16f0*/  UIADD3 UR8, UPT, UPT, UR8, 0x31e00, URZ ;  /* 0x00031e0008087890 */ /* 0x000fe4000fffe0ff */
[----:B------:R-:W-:Y:S02]  /*1700*/  USHF.R.U32.HI UR16, URZ, 0x4, UR16 ;  /* 0x00000004ff107899 */ /* 0x000fe40008011610 */
[----:B------:R-:W-:Y:S02]  /*1710*/  USHF.R.U32.HI UR10, URZ, 0x4, UR10 ;  /* 0x00000004ff0a7899 */ /* 0x000fe4000801160a */
[----:B------:R-:W-:Y:S02]  /*1720*/  USHF.R.U32.HI UR8, URZ, 0x4, UR8 ;  /* 0x00000004ff087899 */ /* 0x000fe40008011608 */
[----:B------:R-:W-:Y:S02]  /*1730*/  ULOP3.LUT UR20, UR16, 0x3fe0, URZ, 0xc0, !UPT ;  /* 0x00003fe010147892 */ /* 0x000fe4000f8ec0ff */
[----:B------:R-:W-:Y:S02]  /*1740*/  ULOP3.LUT UR22, UR10, 0x3fc0, URZ, 0xc0, !UPT ;  /* 0x00003fc00a167892 */ /* 0x000fe4000f8ec0ff */
[----:B------:R-:W-:Y:S01]  /*1750*/  ULOP3.LUT UR24, UR8, 0x3fe0, URZ, 0xc0, !UPT ;  /* 0x00003fe008187892 */ /* 0x000fe2000f8ec0ff */
[----:B------:R-:W-:Y:S01]  /*1760*/  UMOV UR21, 0x4008 ;  /* 0x0000400800157882 */ /* 0x000fe20000000000 */
[----:B------:R-:W-:Y:S01]  /*1770*/  UMOV UR23, 0x4008 ;  /* 0x0000400800177882 */ /* 0x000fe20000000000 */
[----:B------:R-:W-:Y:S02]  /*1780*/  UMOV UR25, 0x4008 ;  /* 0x0000400800197882 */ /* 0x000fe40000000000 */
[----:B------:R2:W-:Y:S02]  /*1790*/  UTCCP.T.S.2CTA.4x32dp128bit tmem[0x1c0], gdesc[UR20] ;  /* 0x0001c014ff0079e7 */ /* 0x0005e40009300000 */
[----:B------:R2:W-:Y:S02]  /*17a0*/  UTCCP.T.S.2CTA.4x32dp128bit tmem[0x1c4], gdesc[UR22] ;  /* 0x0001c416ff0079e7 */ /* 0x0005e40009300000 */
[----:B------:R2:W-:Y:S01]  /*17b0*/  UTCCP.T.S.2CTA.4x32dp128bit tmem[0x1c8], gdesc[UR24] ;  /* 0x0001c818ff0079e7 */ /* 0x0005e20009300000 */
[----:B------:R-:W-:Y:S02]  /*17c0*/  NOP ;  /* 0x0000000000007918 */ /* 0x000fe40000000000 */
.L_x_31:
[----:B------:R-:W-:Y:S01]  /*17d0*/  UISETP.NE.AND UP0, UPT, UR11, 0x5, UPT ;  /* 0x000000050b00788c */ /* 0x000fe2000bf05270 */
[----:B-1----:R-:W-:Y:S01]  /*17e0*/  SHFL.IDX PT, R5, R4, R3, 0x1f ;  /* 0x00001f0304057589 */ /* 0x002fe200000e0000 */
[----:B------:R-:W-:Y:S01]  /*17f0*/  UIADD3 UR11, UPT, UPT, UR11, 0x1, URZ ;  /* 0x000000010b0b7890 */ /* 0x000fe2000fffe0ff */
[----:B------:R-:W-:Y:S03]  /*1800*/  NOP ;  /* 0x0000000000007918 */ /* 0x000fe60000000000 */
[----:B------:R-:W-:Y:S03]  /*1810*/  USEL UR11, UR11, URZ, UP0 ;  /* 0x000000ff0b0b7287 */ /* 0x000fe60008000000 */
[----:B------:R-:W1:Y:S01]  /*1820*/  SHFL.IDX PT, R7, R2, R3, 0x1f ;  /* 0x00001f0302077589 */ /* 0x000e6200000e0000 */
[----:B------:R-:W-:Y:S02]  /*1830*/  USHF.L.U32 UR16, UR15, 0x4, URZ ;  /* 0x000000040f107899 */ /* 0x000fe400080006ff */
[----:B------:R-:W-:Y:S02]  /*1840*/  ULEA UR10, UR11, UR9, 0x3 ;  /* 0x000000090b0a7291 */ /* 0x000fe4000f8e18ff */
[----:B------:R-:W-:Y:S01]  /*1850*/  ULEA UR15, UR15, 0x10b8, 0xd ;  /* 0x000010b80f0f7891 */ /* 0x000fe2000f8e68ff */
[----:B------:R-:W-:Y:S01]  /*1860*/  ISETP.NE.AND P1, PT, RZ, UR11, PT ;  /* 0x0000000bff007c0c */ /* 0x000fe2000bf25270 */
[----:B------:R-:W-:Y:S01]  /*1870*/  UISETP.NE.AND UP0, UPT, UR17, -0xc, UPT ;  /* 0xfffffff41100788c */ /* 0x000fe2000bf05270 */
[----:B------:R-:W-:Y:S01]  /*1880*/  IMAD.U32 R11, RZ, RZ, UR11 ;  /* 0x0000000bff0b7e24 */ /* 0x000fe2000f8e00ff */
[----:B------:R-:W-:Y:S02]  /*1890*/  UPRMT UR29, UR16, 0x5410, UR15 ;  /* 0x00005410101d7896 */ /* 0x000fe4000800000f */
[----:B------:R-:W-:Y:S01]  /*18a0*/  UIADD3 UR14, UPT, UPT, UR14, 0x33430, URZ ;  /* 0x000334300e0e7890 */ /* 0x000fe2000fffe0ff */
[----:B------:R-:W-:Y:S01]  /*18b0*/  UMOV UR28, URZ ;  /* 0x000000ff001c7c82 */ /* 0x000fe20008000000 */
[----:B--2---:R-:W-:Y:S01]  /*18c0*/  UMOV UR23, 0x40004040 ;  /* 0x4000404000177882 */ /* 0x004fe20000000000 */
[----:B------:R-:W-:Y:S01]  /*18d0*/  UMOV UR21, 0x40004040 ;  /* 0x4000404000157882 */ /* 0x000fe20000000000 */
[----:B------:R-:W-:Y:S01]  /*18e0*/  UMOV UR27, 0x40004040 ;  /* 0x40004040001b7882 */ /* 0x000fe20000000000 */
[----:B------:R-:W-:Y:S01]  /*18f0*/  UMOV UR25, 0x40004040 ;  /* 0x4000404000197882 */ /* 0x000fe20000000000 */
[----:B------:R-:W-:Y:S01]  /*1900*/  UMOV UR33, 0x40004040 ;  /* 0x4000404000217882 */ /* 0x000fe20000000000 */
[----:B------:R-:W-:Y:S01]  /*1910*/  UMOV UR31, 0x40004040 ;  /* 0x40004040001f7882 */ /* 0x000fe20000000000 */
[----:B------:R-:W-:Y:S01]  /*1920*/  UMOV UR37, 0x40004040 ;  /* 0x4000404000257882 */ /* 0x000fe20000000000 */
[----:B------:R-:W-:Y:S01]  /*1930*/  UMOV UR35, 0x40004040 ;  /* 0x4000404000237882 */ /* 0x000fe20000000000 */
[----:B------:R-:W-:Y:S01]  /*1940*/  UMOV UR8, 0x3 ;  /* 0x0000000300087882 */ /* 0x000fe20000000000 */
[----:B-1----:R-:W-:Y:S02]  /*1950*/  R2UR UR20, R7 ;  /* 0x00000000071472ca */ /* 0x002fe400000e0000 */
[----:B------:R-:W-:Y:S02]  /*1960*/  R2UR UR22, R5 ;  /* 0x00000000051672ca */ /* 0x000fe400000e0000 */
[----:B------:R-:W-:Y:S04]  /*1970*/  SEL R3, RZ, 0x1, P1 ;  /* 0x00000001ff037807 */ /* 0x000fe80000800000 */
[----:B------:R-:W-:Y:S05]  /*1980*/  LOP3.LUT R6, R6, R3, RZ, 0x3c, !PT ;  /* 0x0000000306067212 */ /* 0x000fea00078e3cff */
[----:B------:R-:W-:Y:S01]  /*1990*/  UIADD3 UR24, UPT, UPT, UR20, 0x2, URZ ;  /* 0x0000000214187890 */ /* 0x000fe2000fffe0ff */
[----:B------:R-:W-:Y:S01]  /*19a0*/  IMAD.U32 R13, R6, -0x80000000, RZ ;  /* 0x80000000060d7824 */ /* 0x000fe200078e00ff */
[----:B------:R-:W-:Y:S01]  /*19b0*/  UIADD3 UR26, UPT, UPT, UR22, 0x2, URZ ;  /* 0x00000002161a7890 */ /* 0x000fe2000fffe0ff */
[----:B------:R1:W-:Y:S01]  /*19c0*/  UTCQMMA.2CTA gdesc[UR22], gdesc[UR20], tmem[UR13], tmem[UR28], idesc[UR29], tmem[UR6], UP0 ;  /* 0x00061c1416007dea */ /* 0x0003e2000820030d */
[----:B------:R-:W-:Y:S02]  /*19d0*/  UIADD3 UR32, UPT, UPT, UR22, 0x4, URZ ;  /* 0x0000000416207890 */ /* 0x000fe4000fffe0ff */
[----:B------:R-:W-:Y:S02]  /*19e0*/  UIADD3 UR30, UPT, UPT, UR20, 0x4, URZ ;  /* 0x00000004141e7890 */ /* 0x000fe4000fffe0ff */
[----:B------:R-:W-:Y:S02]  /*19f0*/  UIADD3 UR36, UPT, UPT, UR22, 0x6, URZ ;  /* 0x0000000616247890 */ /* 0x000fe4000fffe0ff */
[----:B------:R-:W-:Y:S01]  /*1a00*/  UIADD3 UR34, UPT, UPT, UR20, 0x6, URZ ;  /* 0x0000000614227890 */ /* 0x000fe2000fffe0ff */
[----:B------:R1:W-:Y:S04]  /*1a10*/  UTCQMMA.2CTA gdesc[UR26], gdesc[UR24], tmem[UR13], tmem[UR28], idesc[UR29], tmem[UR6], UPT ;  /* 0x00061c181a007dea */ /* 0x0003e8000ba0030d */
[----:B------:R1:W-:Y:S04]  /*1a20*/  UTCQMMA.2CTA gdesc[UR32], gdesc[UR30], tmem[UR13], tmem[UR28], idesc[UR29], tmem[UR6], UPT ;  /* 0x00061c1e20007dea */ /* 0x0003e8000ba0030d */
[----:B------:R1:W-:Y:S01]  /*1a30*/  UTCQMMA.2CTA gdesc[UR36], gdesc[UR34], tmem[UR13], tmem[UR28], idesc[UR29], tmem[UR6], UPT ;  /* 0x00061c2224007dea */ /* 0x0003e2000ba0030d */
[----:B------:R1:W-:Y:S01]  /*1a40*/  UTCBAR.2CTA.MULTICAST [UR14], URZ, UR8 ;  /* 0x000000ff0e0073e9 */ /* 0x0003e20008200808 */
[----:B------:R-:W2:Y:S02]  /*1a50*/  SYNCS.PHASECHK.TRANS64.TRYWAIT P1, [UR10+0x33460], R13 ;  /* 0x0334600dff0075a7 */ /* 0x000ea4000802110a */
[----:B-12---:R-:W-:Y:S05]  /*1a60*/  @!P1 BRA `(.L_x_32) ;  /* 0x0000003800a89947 */ /* 0x006fea0003800000 */
.L_x_87:
[----:B------:R-:W-:Y:S01]  /*1a70*/  ELECT P1, URZ, PT ;  /* 0x0000000000ff782f */ /* 0x000fe20003820000 */
[----:B------:R-:W2:Y:S01]  /*1a80*/  SHFL.IDX PT, R5, R4, R11, 0x1f ;  /* 0x00001f0b04057589 */ /* 0x000ea200000e0000 */
[----:B------:R-:W-:Y:S02]  /*1a90*/  UIADD3 UR10, UPT, UPT, UR10, 0x33430, URZ ;  /* 0x000334300a0a7890 */ /* 0x000fe4000fffe0ff */
[----:B------:R-:W-:Y:S05]  /*1aa0*/  UISETP.NE.AND UP0, UPT, UR17, -0x2, UPT ;  /* 0xfffffffe1100788c */ /* 0x000fea000bf05270 */
[----:B-1----:R-:W1:Y:S01]  /*1ab0*/  SHFL.IDX PT, R3, R2, R11, 0x1f ;  /* 0x00001f0b02037589 */ /* 0x002e6200000e0000 */
[----:B------:R-:W-:Y:S01]  /*1ac0*/  NOP ;  /* 0x0000000000007918 */ /* 0x000fe20000000000 */
[----:B------:R-:W-:Y:S02]  /*1ad0*/  NOP ;  /* 0x0000000000007918 */ /* 0x000fe40000000000 */
[C---:B------:R-:W-:Y:S01]  /*1ae0*/  @P1 IMAD.SHL.U32 R7, R9.reuse, 0x2000, RZ ;  /* 0x0000200009071824 */ /* 0x040fe200078e00ff */
[----:B------:R-:W-:Y:S01]  /*1af0*/  UMOV UR21, 0x40004040 ;  /* 0x4000404000157882 */ /* 0x000fe20000000000 */
[----:B------:R-:W-:Y:S01]  /*1b00*/  @P1 IMAD.SHL.U32 R8, R9, 0x10, RZ ;  /* 0x0000001009081824 */ /* 0x000fe200078e00ff */
[----:B------:R-:W-:Y:S01]  /*1b10*/  UMOV UR27, 0x40004040 ;  /* 0x40004040001b7882 */ /* 0x000fe20000000000 */
[----:B------:R-:W-:Y:S01]  /*1b20*/  @P1 IMAD.MOV.U32 R10, RZ, RZ, RZ ;  /* 0x000000ffff0a1224 */ /* 0x000fe200078e00ff */
[----:B------:R-:W-:Y:S01]  /*1b30*/  @P1 LOP3.LUT R7, R7, 0x6000, RZ, 0xc0, !PT ;  /* 0x0000600007071812 */ /* 0x000fe200078ec0ff */
[----:B------:R-:W-:Y:S01]  /*1b40*/  UMOV UR25, 0x40004040 ;  /* 0x4000404000197882 */ /* 0x000fe20000000000 */
[----:B------:R-:W-:Y:S01]  /*1b50*/  @P1 LOP3.LUT R8, R8, 0x30, RZ, 0xc0, !PT ;  /* 0x0000003008081812 */ /* 0x000fe200078ec0ff */
[----:B------:R-:W-:Y:S01]  /*1b60*/  UMOV UR31, 0x40004040 ;  /* 0x40004040001f7882 */ /* 0x000fe20000000000 */
[----:B------:R-:W-:Y:S01]  /*1b70*/  @P1 LOP3.LUT R7, R7, 0x10b8, RZ, 0xfc, !PT ;  /* 0x000010b807071812 */ /* 0x000fe200078efcff */
[----:B------:R-:W-:Y:S01]  /*1b80*/  UMOV UR29, 0x40004040 ;  /* 0x40004040001d7882 */ /* 0x000fe20000000000 */
[----:B------:R-:W-:Y:S01]  /*1b90*/  @P1 R2UR UR22, R10 ;  /* 0x000000000a1612ca */ /* 0x000fe200000e0000 */
[----:B------:R-:W-:Y:S01]  /*1ba0*/  UMOV UR35, 0x40004040 ;  /* 0x4000404000237882 */ /* 0x000fe20000000000 */
[----:B------:R-:W-:Y:S01]  /*1bb0*/  @P1 PRMT R7, R8, 0x5410, R7 ;  /* 0x0000541008071816 */ /* 0x000fe20000000007 */
[----:B------:R-:W-:Y:S01]  /*1bc0*/  UMOV UR33, 0x40004040 ;  /* 0x4000404000217882 */ /* 0x000fe20000000000 */
[----:B------:R-:W-:Y:S01]  /*1bd0*/  UMOV UR8, 0x3 ;  /* 0x0000000300087882 */ /* 0x000fe20000000000 */
[----:B--2---:R-:W-:Y:S02]  /*1be0*/  R2UR UR20, R5 ;  /* 0x00000000051472ca */ /* 0x004fe400000e0000 */
[----:B------:R-:W-:Y:S02]  /*1bf0*/  @P1 R2UR UR15, R7 ;  /* 0x00000000070f12ca */ /* 0x000fe400000e0000 */
[----:B-1----:R-:W-:Y:S09]  /*1c00*/  R2UR UR14, R3 ;  /* 0x00000000030e72ca */ /* 0x002ff200000e0000 */
[----:B------:R-:W-:Y:S02]  /*1c10*/  UIADD3 UR26, UPT, UPT, UR20, 0x2, URZ ;  /* 0x00000002141a7890 */ /* 0x000fe4000fffe0ff */
[----:B------:R-:W-:Y:S01]  /*1c20*/  UIADD3 UR30, UPT, UPT, UR20, 0x4, URZ ;  /* 0x00000004141e7890 */ /* 0x000fe2000fffe0ff */
[----:B------:R-:W-:Y:S01]  /*1c30*/  IMAD.U32 R11, RZ, RZ, UR15 ;  /* 0x0000000fff0b7e24 */ /* 0x000fe2000f8e00ff */
[----:B------:R-:W-:Y:S02]  /*1c40*/  UIADD3 UR24, UPT, UPT, UR14, 0x2, URZ ;  /* 0x000000020e187890 */ /* 0x000fe4000fffe0ff */
[----:B------:R-:W-:Y:S02]  /*1c50*/  UIADD3 UR28, UPT, UPT, UR14, 0x4, URZ ;  /* 0x000000040e1c7890 */ /* 0x000fe4000fffe0ff */
[----:B------:R-:W-:Y:S01]  /*1c60*/  UIADD3 UR34, UPT, UPT, UR20, 0x6, URZ ;  /* 0x0000000614227890 */ /* 0x000fe2000fffe0ff */
[----:B------:R-:W-:Y:S01]  /*1c70*/  @P1 R2UR UR23, R11 ;  /* 0x000000000b1712ca */ /* 0x000fe200000e0000 */
[----:B------:R-:W-:Y:S01]  /*1c80*/  UIADD3 UR32, UPT, UPT, UR14, 0x6, URZ ;  /* 0x000000060e207890 */ /* 0x000fe2000fffe0ff */
[----:B------:R-:W-:Y:S11]  /*1c90*/  UMOV UR15, 0x40004040 ;  /* 0x40004040000f7882 */ /* 0x000ff60000000000 */
[----:B------:R1:W-:Y:S01]  /*1ca0*/  UTCQMMA.2CTA gdesc[UR20], gdesc[UR14], tmem[UR13], tmem[UR22], idesc[UR23], tmem[UR4], UPT ;  /* 0x0004160e14007dea */ /* 0x0003e2000ba0030d */
[----:B------:R1:W-:Y:S01]  /*1cb0*/  UTCQMMA.2CTA gdesc[UR26], gdesc[UR24], tmem[UR13], tmem[UR22], idesc[UR23], tmem[UR4], UPT ;  /* 0x000416181a007dea */ /* 0x0003e2000ba0030d */
[----:B------:R1:W-:Y:S01]  /*1cc0*/  UTCQMMA.2CTA gdesc[UR30], gdesc[UR28], tmem[UR13], tmem[UR22], idesc[UR23], tmem[UR4], UPT ;  /* 0x0004161c1e007dea */ /* 0x0003e2000ba0030d */
[----:B------:R1:W-:Y:S01]  /*1cd0*/  UTCQMMA.2CTA gdesc[UR34], gdesc[UR32], tmem[UR13], tmem[UR22], idesc[UR23], tmem[UR4], UPT ;  /* 0x0004162022007dea */ /* 0x0003e2000ba0030d */
[----:B------:R1:W-:Y:S01]  /*1ce0*/  UTCBAR.2CTA.MULTICAST [UR10], URZ, UR8 ;  /* 0x000000ff0a0073e9 */ /* 0x0003e20008200808 */
[----:B------:R-:W-:Y:S05]  /*1cf0*/  BRA.U UP0, `(.L_x_33) ;  /* 0x00000001000c7547 */ /* 0x000fea000b800000 */
[----:B-1----:R-:W-:Y:S02]  /*1d00*/  UMOV UR8, 0x3 ;  /* 0x0000000300087882 */ /* 0x002fe40000000000 */
[----:B------:R2:W-:Y:S01]  /*1d10*/  UTCBAR.2CTA.MULTICAST [UR12], URZ, UR8 ;  /* 0x000000ff0c0073e9 */ /* 0x0005e20008200808 */
[----:B------:R-:W-:Y:S02]  /*1d20*/  NOP ;  /* 0x0000000000007918 */ /* 0x000fe40000000000 */
.L_x_33:
[----:B------:R-:W-:Y:S01]  /*1d30*/  UISETP.NE.AND UP0, UPT, UR11, 0x5, UPT ;  /* 0x000000050b00788c */ /* 0x000fe2000bf05270 */
[----:B------:R-:W-:Y:S01]  /*1d40*/  VIADD R9, R9, 0x2 ;  /* 0x0000000209097836 */ /* 0x000fe20000000000 */
[----:B------:R-:W-:Y:S02]  /*1d50*/  UIADD3 UR11, UPT, UPT, UR11, 0x1, URZ ;  /* 0x000000010b0b7890 */ /* 0x000fe4000fffe0ff */
[----:B------:R-:W-:Y:S02]  /*1d60*/  UIADD3 UR18, UPT, UPT, UR18, -0x2, URZ ;  /* 0xfffffffe12127890 */ /* 0x000fe4000fffe0ff */
[----:B------:R-:W-:Y:S02]  /*1d70*/  USEL UR11, UR11, URZ, UP0 ;  /* 0x000000ff0b0b7287 */ /* 0x000fe40008000000 */
[----:B------:R-:W-:Y:S02]  /*1d80*/  UISETP.NE.AND UP0, UPT, UR18, -0x2, UPT ;  /* 0xfffffffe1200788c */ /* 0x000fe4000bf05270 */
[----:B------:R-:W-:Y:S02]  /*1d90*/  UIADD3 UR17, UPT, UPT, UR17, 0x2, URZ ;  /* 0x0000000211117890 */ /* 0x000fe4000fffe0ff */
[----:B------:R-:W-:Y:S04]  /*1da0*/  ISETP.NE.AND P1, PT, RZ, UR11, PT ;  /* 0x0000000bff007c0c */ /* 0x000fe8000bf25270 */
[----:B------:R-:W-:Y:S04]  /*1db0*/  SEL R3, RZ, 0x1, P1 ;  /* 0x00000001ff037807 */ /* 0x000fe80000800000 */
[----:B------:R-:W-:Y:S01]  /*1dc0*/  LOP3.LUT R6, R6, R3, RZ, 0x3c, !PT ;  /* 0x0000000306067212 */ /* 0x000fe200078e3cff */
[----:B------:R-:W-:Y:S06]  /*1dd0*/  BRA.U UP0, `(.L_x_34) ;  /* 0xfffffff900107547 */ /* 0x000fec000b83ffff */
[----:B------:R-:W-:Y:S05]  /*1de0*/  @P0 BRA `(.L_x_35) ;  /* 0xfffffff400bc0947 */ /* 0x000fea000383ffff */
.L_x_28:
[----:B------:R-:W-:-:S13]  /*1df0*/  ISETP.GE.AND P0, PT, R0, RZ, PT ;  /* 0x000000ff0000720c */ /* 0x000fda0003f06270 */
[----:B-12---:R-:W-:Y:S05]  /*1e00*/  @!P0 EXIT ;  /* 0x000000000000894d */ /* 0x006fea0003800000 */
[----:B------:R-:W-:Y:S01]  /*1e10*/  IMAD.SHL.U32 R2, R0, 0x8, RZ ;  /* 0x0000000800027824 */ /* 0x000fe200078e00ff */
[----:B------:R-:W-:-:S04]  /*1e20*/  SHF.R.U32.HI R0, RZ, 0x1, R0 ;  /* 0x00000001ff007819 */ /* 0x000fc80000011600 */
[----:B------:R-:W-:Y:S02]  /*1e30*/  LOP3.LUT R0, R0, 0x1, RZ, 0xc0, !PT ;  /* 0x0000000100007812 */ /* 0x000fe400078ec0ff */
[----:B------:R-:W-:Y:S02]  /*1e40*/  LOP3.LUT R2, R2, 0x8, RZ, 0xc0, !PT ;  /* 0x0000000802027812 */ /* 0x000fe400078ec0ff */
[----:B------:R-:W-:-:S03]  /*1e50*/  SHF.L.U32 R4, R0, 0x1f, RZ ;  /* 0x0000001f00047819 */ /* 0x000fc600000006ff */
[----:B------:R-:W-:Y:S02]  /*1e60*/  VIADD R2, R2, UR9 ;  /* 0x0000000902027c36 */ /* 0x000fe40008000000 */
[----:B------:R-:W-:-:S07]  /*1e70*/  IMAD.MOV.U32 R5, RZ, RZ, R4 ;  /* 0x000000ffff057224 */ /* 0x000fce00078e0004 */
.L_x_36:
[----:B-1----:R1:W2:Y:S02]  /*1e80*/  SYNCS.PHASECHK.TRANS64.TRYWAIT P0, [R2+URZ+0x334a0], R5 ;  /* 0x0334a005020075a7 */ /* 0x0022a400080011ff */
[----:B--2---:R-:W-:Y:S05]  /*1e90*/  @!P0 NANOSLEEP.SYNCS 0x989680 ;  /* 0x009896800000895d */ /* 0x004fea0003900000 */
[----:B------:R-:W2:Y:S02]  /*1ea0*/  @!P0 SYNCS.PHASECHK.TRANS64 P0, [R2+URZ+0x334a0], R5 ;  /* 0x0334a005020085a7 */ /* 0x000ea400080010ff */
[----:B--2---:R-:W-:Y:S05]  /*1eb0*/  @P0 EXIT ;  /* 0x000000000000094d */ /* 0x004fea0003800000 */
[----:B------:R-:W-:Y:S05]  /*1ec0*/  BRA `(.L_x_36) ;  /* 0xfffffffc00ec7947 */ /* 0x000fea000383ffff */
.L_x_21:
[----:B------:R-:W-:-:S13]  /*1ed0*/  ELECT P0, URZ, PT ;  /* 0x0000000000ff782f */ /* 0x000fda0003800000 */
[----:B------:R-:W-:Y:S05]  /*1ee0*/  @!P0 BRA `(.L_x_23) ;  /* 0x0000001400748947 */ /* 0x000fea0003800000 */
[----:B------:R-:W1:Y:S02]  /*1ef0*/  S2UR UR4, SR_CTAID.X ;  /* 0x00000000000479c3 */ /* 0x000e640000002500 */
[----:B-1----:R-:W-:-:S13]  /*1f00*/  ISETP.LE.U32.AND P0, PT, R3, UR4, PT ;  /* 0x0000000403007c0c */ /* 0x002fda000bf03070 */
[----:B------:R-:W-:Y:S05]  /*1f10*/  @P0 EXIT ;  /* 0x000000000000094d */ /* 0x000fea0003800000 */
[----:B------:R-:W1:Y:S01]  /*1f20*/  S2R R4, SR_CgaCtaId ;  /* 0x0000000000047919 */ /* 0x000e620000008800 */
[----:B------:R-:W-:Y:S01]  /*1f30*/  IMAD.U32 R8, RZ, RZ, UR4 ;  /* 0x00000004ff087e24 */ /* 0x000fe2000f8e00ff */
[----:B------:R-:W2:Y:S04]  /*1f40*/  LDC.64 R12, c[0x0][0x348] ;  /* 0x0000d200ff0c7b82 */ /* 0x000ea80000000a00 */
[----:B------:R-:W-:Y:S02]  /*1f50*/  LOP3.LUT R6, RZ, R8, RZ, 0x33, !PT ;  /* 0x00000008ff067212 */ /* 0x000fe400078e33ff */
[----:B------:R-:W-:-:S03]  /*1f60*/  PRMT R7, R8, 0x7610, R7 ;  /* 0x0000761008077816 */ /* 0x000fc60000000007 */
[----:B------:R-:W-:Y:S01]  /*1f70*/  IMAD.IADD R6, R3, 0x1, R6 ;  /* 0x0000000103067824 */ /* 0x000fe200078e0206 */
[----:B------:R-:W-:-:S04]  /*1f80*/  MOV R3, 0x400 ;  /* 0x0000040000037802 */ /* 0x000fc80000000f00 */
[----:B------:R-:W-:-:S05]  /*1f90*/  SHF.R.U32.HI R6, RZ, 0x2, R6 ;  /* 0x00000002ff067819 */ /* 0x000fca0000011606 */
[----:B------:R-:W-:-:S05]  /*1fa0*/  IMAD.HI.U32 R6, R6, 0x3a83a83b, RZ ;  /* 0x3a83a83b06067827 */ /* 0x000fca00078e00ff */
[----:B------:R-:W-:-:S05]  /*1fb0*/  SHF.R.U32.HI R6, RZ, 0x3, R6 ;  /* 0x00000003ff067819 */ /* 0x000fca0000011606 */
[----:B------:R-:W-:Y:S01]  /*1fc0*/  IMAD.MOV R6, RZ, RZ, -R6 ;  /* 0x000000ffff067224 */ /* 0x000fe200078e0a06 */
[----:B-1----:R-:W-:-:S07]  /*1fd0*/  LEA R4, R4, R3, 0x18 ;  /* 0x0000000304047211 */ /* 0x002fce00078ec0ff */
.L_x_49:
[----:B------:R-:W-:Y:S01]  /*1fe0*/  SHF.R.U32.HI R15, RZ, 0x5, R8 ;  /* 0x00000005ff0f7819 */ /* 0x000fe20000011608 */
[----:B------:R-:W-:Y:S05]  /*1ff0*/  YIELD ;  /* 0x0000000000007946 */ /* 0x000fea0003800000 */
[----:B------:R-:W-:Y:S01]  /*2000*/  IMAD.HI.U32 R15, R15, 0x4a7904b, RZ ;  /* 0x04a7904b0f0f7827 */ /* 0x000fe200078e00ff */
[----:B------:R-:W-:Y:S04]  /*2010*/  MOV R10, 0x20b0 ;  /* 0x000020b0000a7802 */ /* 0x000fe80000000f00 */
[C---:B------:R-:W-:Y:S01]  /*2020*/  PRMT R0, R15.reuse, 0x9910, RZ ;  /* 0x000099100f007816 */ /* 0x040fe200000000ff */
[----:B------:R-:W-:Y:S04]  /*2030*/  IMAD.SHL.U32 R15, R15, 0x10, RZ ;  /* 0x000000100f0f7824 */ /* 0x000fe800078e00ff */
[----:B------:R-:W-:Y:S01]  /*2040*/  IMAD R0, R0, 0x6e0, RZ ;  /* 0x000006e000007824 */ /* 0x000fe200078e02ff */
[----:B------:R-:W-:Y:S03]  /*2050*/  VIADDMNMX.U32 R39, R20, -R15, 0x10, PT ;  /* 0x0000001014277446 */ /* 0x000fe6000380080f */
[----:B------:R-:W-:Y:S05]  /*2060*/  IMAD.MOV R2, RZ, RZ, -R0 ;  /* 0x000000ffff027224 */ /* 0x000fea00078e0a00 */
[----:B------:R-:W-:Y:S05]  /*2070*/  PRMT R2, R2, 0x7710, RZ ;  /* 0x0000771002027816 */ /* 0x000fea00000000ff */
[----:B------:R-:W-:Y:S05]  /*2080*/  IMAD.IADD R2, R2, 0x1, R7 ;  /* 0x0000000102027824 */ /* 0x000fea00078e0207 */
[----:B-1234-:R-:W-:Y:S02]  /*2090*/  LOP3.LUT R5, R2, 0xffff, RZ, 0xc0, !PT ;  /* 0x0000ffff02057812 */ /* 0x01efe400078ec0ff */
[----:B--2---:R-:W-:Y:S05]  /*20a0*/  CALL.REL.NOINC `($__internal_3_$__cuda_sm20_div_u16) ;  /* 0x0000003800947944 */ /* 0x004fea0003c00000 */
[----:B------:R-:W-:Y:S01]  /*20b0*/  PRMT R39, R39, 0x9910, RZ ;  /* 0x0000991027277816 */ /* 0x000fe200000000ff */
[----:B------:R-:W-:Y:S01]  /*20c0*/  IMAD.MOV.U32 R5, RZ, RZ, -0x80000000 ;  /* 0x80000000ff057424 */ /* 0x000fe200078e00ff */
[C---:B------:R-:W-:Y:S01]  /*20d0*/  PRMT R9, R0.reuse, 0x9910, RZ ;  /* 0x0000991000097816 */ /* 0x040fe200000000ff */
[----:B------:R-:W1:Y:S01]  /*20e0*/  S2R R3, SR_CgaCtaId ;  /* 0x0000000000037919 */ /* 0x000e620000008800 */
[----:B------:R-:W-:Y:S01]  /*20f0*/  LOP3.LUT R0, R0, 0xffff, RZ, 0xc0, !PT ;  /* 0x0000ffff00007812 */ /* 0x000fe200078ec0ff */
[----:B------:R-:W2:Y:S01]  /*2100*/  SYNCS.PHASECHK.TRANS64.TRYWAIT P4, [R4+URZ+0x33430], R5 ;  /* 0x03343005040075a7 */ /* 0x000ea200080811ff */
[C---:B------:R-:W-:Y:S01]  /*2110*/  IADD3 R38, P3, PT, R12.reuse, 0x40, RZ ;  /* 0x000000400c267810 */ /* 0x040fe20007f7e0ff */
[----:B------:R-:W-:Y:S01]  /*2120*/  IMAD R9, R39, R9, RZ ;  /* 0x0000000927097224 */ /* 0x000fe200078e02ff */
[----:B------:R-:W-:Y:S01]  /*2130*/  IADD3 R32, P1, PT, R12, 0x140, RZ ;  /* 0x000001400c207810 */ /* 0x000fe20007f3e0ff */
[----:B------:R-:W-:Y:S01]  /*2140*/  IMAD R0, R0, 0xe0, RZ ;  /* 0x000000e000007824 */ /* 0x000fe200078e02ff */
[C---:B------:R-:W-:Y:S01]  /*2150*/  IADD3 R36, P2, PT, R12.reuse, 0xc0, RZ ;  /* 0x000000c00c247810 */ /* 0x040fe20007f5e0ff */
[----:B------:R-:W-:Y:S01]  /*2160*/  IMAD.MOV R9, RZ, RZ, -R9 ;  /* 0x000000ffff097224 */ /* 0x000fe200078e0a09 */
[----:B------:R-:W-:Y:S01]  /*2170*/  IADD3 R14, P0, PT, R12, 0x1c0, RZ ;  /* 0x000001c00c0e7810 */ /* 0x000fe20007f1e0ff */
[C---:B------:R-:W-:Y:S01]  /*2180*/  VIADD R11, R4.reuse, 0x33400 ;  /* 0x00033400040b7836 */ /* 0x040fe20000000000 */
[----:B------:R-:W-:Y:S01]  /*2190*/  IADD3 R10, PT, PT, R4, 0x4000, RZ ;  /* 0x00004000040a7810 */ /* 0x000fe20007ffe0ff */
[--C-:B------:R-:W-:Y:S01]  /*21a0*/  IMAD.X R39, RZ, RZ, R13.reuse, P3 ;  /* 0x000000ffff277224 */ /* 0x100fe200018e060d */
[----:B------:R-:W-:Y:S01]  /*21b0*/  PRMT R9, R9, 0x7710, RZ ;  /* 0x0000771009097816 */ /* 0x000fe200000000ff */
[----:B------:R-:W-:Y:S01]  /*21c0*/  IMAD.X R33, RZ, RZ, R13, P1 ;  /* 0x000000ffff217224 */ /* 0x000fe200008e060d */
[----:B------:R-:W-:Y:S02]  /*21d0*/  IADD3.X R37, PT, PT, RZ, R13, RZ, P2, !PT ;  /* 0x0000000dff257210 */ /* 0x000fe400017fe4ff */
[----:B------:R-:W-:Y:S04]  /*21e0*/  IADD3 R9, PT, PT, R2, R9, RZ ;  /* 0x0000000902097210 */ /* 0x000fe80007ffe0ff */
[----:B------:R-:W-:Y:S01]  /*21f0*/  LOP3.LUT R16, R9, 0xffff, RZ, 0xc0, !PT ;  /* 0x0000ffff09107812 */ /* 0x000fe200078ec0ff */
[----:B------:R-:W-:Y:S04]  /*2200*/  VIADD R9, R4, 0x1c000 ;  /* 0x0001c00004097836 */ /* 0x000fe80000000000 */
[----:B------:R-:W-:Y:S01]  /*2210*/  IMAD.IADD R16, R15, 0x1, R16 ;  /* 0x000000010f107824 */ /* 0x000fe200078e0210 */
[----:B------:R-:W-:Y:S01]  /*2220*/  IADD3.X R15, PT, PT, RZ, R13, RZ, P0, !PT ;  /* 0x0000000dff0f7210 */ /* 0x000fe200007fe4ff */
[----:B-1----:R-:W-:Y:S01]  /*2230*/  IMAD R2, R3, 0x70, R0 ;  /* 0x0000007003027824 */ /* 0x002fe200078e0200 */
[----:B--2---:R-:W-:Y:S06]  /*2240*/  @!P4 BRA `(.L_x_37) ;  /* 0x0000003000ccc947 */ /* 0x004fec0003800000 */
.L_x_88:
[----:B------:R-:W-:Y:S01]  /*2250*/  IMAD.SHL.U32 R3, R16, 0x80, RZ ;  /* 0x0000008010037824 */ /* 0x000fe200078e00ff */
[----:B------:R-:W-:Y:S01]  /*2260*/  R2UR UR9, R11 ;  /* 0x000000000b0972ca */ /* 0x000fe200000e0000 */
[----:B------:R-:W-:Y:S01]  /*2270*/  UMOV UR10, URZ ;  /* 0x000000ff000a7c82 */ /* 0x000fe20008000000 */
[----:B------:R-:W-:Y:S01]  /*2280*/  R2UR UR28, R38 ;  /* 0x00000000261c72ca */ /* 0x000fe200000e0000 */
[----:B------:R-:W-:Y:S01]  /*2290*/  UMOV UR20, 0x0 ;  /* 0x0000000000147882 */ /* 0x000fe20000000000 */
[----:B------:R-:W-:Y:S01]  /*22a0*/  R2UR UR29, R39 ;  /* 0x00000000271d72ca */ /* 0x000fe200000e0000 */
[----:B------:R-:W-:Y:S01]  /*22b0*/  UMOV UR21, 0x10000000 ;  /* 0x1000000000157882 */ /* 0x000fe20000000000 */
[----:B------:R-:W-:Y:S01]  /*22c0*/  R2UR UR8, R10 ;  /* 0x000000000a0872ca */ /* 0x000fe200000e0000 */
[----:B------:R-:W-:Y:S01]  /*22d0*/  UMOV UR6, UR10 ;  /* 0x0000000a00067c82 */ /* 0x000fe20008000000 */
[----:B------:R-:W-:Y:S01]  /*22e0*/  R2UR UR11, R3 ;  /* 0x00000000030b72ca */ /* 0x000fe200000e0000 */
[----:B------:R-:W-:Y:S01]  /*22f0*/  UMOV UR19, URZ ;  /* 0x000000ff00137c82 */ /* 0x000fe20008000000 */
[----:B------:R-:W-:Y:S01]  /*2300*/  R2UR UR12, R4 ;  /* 0x00000000040c72ca */ /* 0x000fe200000e0000 */
[----:B------:R-:W-:Y:S01]  /*2310*/  IMAD.MOV.U32 R31, RZ, RZ, 0x7d80 ;  /* 0x00007d80ff1f7424 */ /* 0x000fe200078e00ff */
[----:B------:R-:W-:Y:S01]  /*2320*/  R2UR UR26, R36 ;  /* 0x00000000241a72ca */ /* 0x000fe200000e0000 */
[----:B------:R-:W-:Y:S01]  /*2330*/  UMOV UR5, UR9 ;  /* 0x0000000900057c82 */ /* 0x000fe20008000000 */
[----:B------:R-:W-:Y:S01]  /*2340*/  R2UR UR27, R37 ;  /* 0x00000000251b72ca */ /* 0x000fe200000e0000 */
[----:B------:R-:W-:Y:S01]  /*2350*/  UMOV UR17, UR9 ;  /* 0x0000000900117c82 */ /* 0x000fe20008000000 */
[----:B------:R-:W-:Y:S01]  /*2360*/  R2UR UR7, R2 ;  /* 0x00000000020772ca */ /* 0x000fe200000e0000 */
[----:B------:R-:W-:Y:S01]  /*2370*/  UMOV UR13, UR9 ;  /* 0x00000009000d7c82 */ /* 0x000fe20008000000 */
[----:B------:R-:W-:Y:S01]  /*2380*/  R2UR UR4, R9 ;  /* 0x00000000090472ca */ /* 0x000fe200000e0000 */
[----:B------:R-:W-:Y:S01]  /*2390*/  UMOV UR15, UR19 ;  /* 0x00000013000f7c82 */ /* 0x000fe20008000000 */
[----:B------:R-:W-:Y:S01]  /*23a0*/  R2UR UR24, R32 ;  /* 0x00000000201872ca */ /* 0x000fe200000e0000 */
[----:B------:R2:W-:Y:S01]  /*23b0*/  UTMALDG.2D [UR8], [UR28], desc[UR20] ;  /* 0x000014081c0075b4 */ /* 0x0005e20008009000 */
[----:B------:R-:W-:Y:S01]  /*23c0*/  R2UR UR25, R33 ;  /* 0x00000000211972ca */ /* 0x000fe200000e0000 */
[----:B------:R-:W-:Y:S01]  /*23d0*/  UIADD3 UR16, UPT, UPT, UR12, 0x31000, URZ ;  /* 0x000310000c107890 */ /* 0x000fe2000fffe0ff */
[----:B------:R-:W-:Y:S01]  /*23e0*/  R2UR UR22, R14 ;  /* 0x000000000e1672ca */ /* 0x000fe200000e0000 */
[----:B------:R-:W-:Y:S01]  /*23f0*/  UMOV UR18, UR11 ;  /* 0x0000000b00127c82 */ /* 0x000fe20008000000 */
[----:B------:R-:W-:Y:S01]  /*2400*/  R2UR UR23, R15 ;  /* 0x000000000f1772ca */ /* 0x000fe200000e0000 */
[----:B------:R-:W-:Y:S01]  /*2410*/  UIADD3 UR12, UPT, UPT, UR12, 0x31c00, URZ ;  /* 0x00031c000c0c7890 */ /* 0x000fe2000fffe0ff */
[----:B------:R-:W-:Y:S01]  /*2420*/  R2UR UR14, R0 ;  /* 0x00000000000e72ca */ /* 0x000fe200000e0000 */
[C---:B------:R-:W-:Y:S02]  /*2430*/  VIADD R28, R4.reuse, 0x33408 ;  /* 0x00033408041c7836 */ /* 0x040fe40000000000 */
[----:B------:R2:W-:Y:S01]  /*2440*/  UTMALDG.2D [UR4], [UR26], desc[UR20] ;  /* 0x000014041a0075b4 */ /* 0x0005e20008009000 */
[C---:B------:R-:W-:Y:S02]  /*2450*/  VIADD R29, R4.reuse, 0x8000 ;  /* 0x00008000041d7836 */ /* 0x040fe40000000000 */
[----:B------:R-:W-:Y:S01]  /*2460*/  VIADD R26, R4, 0x1f800 ;  /* 0x0001f800041a7836 */ /* 0x000fe20000000000 */
[----:B------:R2:W-:Y:S06]  /*2470*/  UTMALDG.2D [UR16], [UR24], desc[UR20] ;  /* 0x00001410180075b4 */ /* 0x0005ec0008009000 */
[----:B------:R2:W-:Y:S01]  /*2480*/  UTMALDG.2D [UR12], [UR22], desc[UR20] ;  /* 0x0000140c160075b4 */ /* 0x0005e20008009000 */
[----:B------:R2:W-:Y:S01]  /*2490*/  SYNCS.ARRIVE.TRANS64 RZ, [R4+URZ+0x33400], R31 ;  /* 0x0334001f04ff79a7 */ /* 0x0005e200080000ff */
[----:B------:R-:W3:Y:S02]  /*24a0*/  SYNCS.PHASECHK.TRANS64.TRYWAIT P0, [R4+URZ+0x33438], R5 ;  /* 0x03343805040075a7 */ /* 0x000ee400080011ff */
[----:B--23--:R-:W-:Y:S05]  /*24b0*/  @!P0 BRA `(.L_x_38) ;  /* 0x00000030004c8947 */ /* 0x00cfea0003800000 */
.L_x_89:
[----:B------:R-:W-:Y:S01]  /*24c0*/  R2UR UR9, R28 ;  /* 0x000000001c0972ca */ /* 0x000fe200000e0000 */
[----:B------:R-:W-:Y:S01]  /*24d0*/  UMOV UR14, 0x0 ;  /* 0x00000000000e7882 */ /* 0x000fe20000000000 */
[----:B------:R-:W-:Y:S01]  /*24e0*/  R2UR UR16, R38 ;  /* 0x00000000261072ca */ /* 0x000fe200000e0000 */
[----:B------:R-:W-:Y:S01]  /*24f0*/  UMOV UR15, 0x10000000 ;  /* 0x10000000000f7882 */ /* 0x000fe20000000000 */
[----:B------:R-:W-:Y:S01]  /*2500*/  R2UR UR17, R39 ;  /* 0x00000000271172ca */ /* 0x000fe200000e0000 */
[----:B------:R-:W-:Y:S01]  /*2510*/  UMOV UR10, 0x80 ;  /* 0x00000080000a7882 */ /* 0x000fe20000000000 */
[----:B------:R-:W-:Y:S01]  /*2520*/  R2UR UR11, R3 ;  /* 0x00000000030b72ca */ /* 0x000fe200000e0000 */
[----:B------:R-:W-:Y:S01]  /*2530*/  IMAD.MOV.U32 R27, RZ, RZ, 0x7800 ;  /* 0x00007800ff1b7424 */ /* 0x000fe200078e00ff */
[----:B------:R-:W-:Y:S01]  /*2540*/  R2UR UR8, R29 ;  /* 0x000000001d0872ca */ /* 0x000fe200000e0000 */
[----:B------:R-:W-:Y:S01]  /*2550*/  UMOV UR6, 0x80 ;  /* 0x0000008000067882 */ /* 0x000fe20000000000 */
[----:B------:R-:W-:Y:S01]  /*2560*/  R2UR UR12, R36 ;  /* 0x00000000240c72ca */ /* 0x000fe200000e0000 */
[----:B------:R-:W-:Y:S01]  /*2570*/  VIADD R24, R4, 0x33410 ;  /* 0x0003341004187836 */ /* 0x000fe20000000000 */
[----:B------:R-:W-:Y:S01]  /*2580*/  R2UR UR13, R37 ;  /* 0x00000000250d72ca */ /* 0x000fe200000e0000 */
[----:B------:R-:W-:Y:S01]  /*2590*/  UMOV UR5, UR9 ;  /* 0x0000000900057c82 */ /* 0x000fe20008000000 */
[----:B------:R-:W-:Y:S01]  /*25a0*/  R2UR UR7, R2 ;  /* 0x00000000020772ca */ /* 0x000fe200000e0000 */
[----:B------:R-:W-:Y:S01]  /*25b0*/  VIADD R23, R4, 0x23000 ;  /* 0x0002300004177836 */ /* 0x000fe20000000000 */
[----:B------:R-:W-:Y:S01]  /*25c0*/  R2UR UR4, R26 ;  /* 0x000000001a0472ca */ /* 0x000fe200000e0000 */
[----:B------:R-:W-:Y:S04]  /*25d0*/  VIADD R25, R4, 0xc000 ;  /* 0x0000c00004197836 */ /* 0x000fe80000000000 */
[----:B------:R3:W-:Y:S08]  /*25e0*/  UTMALDG.2D [UR8], [UR16], desc[UR14] ;  /* 0x00000e08100075b4 */ /* 0x0007f00008009000 */
[----:B------:R3:W-:Y:S01]  /*25f0*/  UTMALDG.2D [UR4], [UR12], desc[UR14] ;  /* 0x00000e040c0075b4 */ /* 0x0007e20008009000 */
[----:B------:R3:W-:Y:S01]  /*2600*/  SYNCS.ARRIVE.TRANS64 RZ, [R4+URZ+0x33408], R27 ;  /* 0x0334081b04ff79a7 */ /* 0x0007e200080000ff */
[----:B------:R-:W4:Y:S02]  /*2610*/  SYNCS.PHASECHK.TRANS64.TRYWAIT P0, [R4+URZ+0x33440], R5 ;  /* 0x03344005040075a7 */ /* 0x000f2400080011ff */
[----:B---34-:R-:W-:Y:S05]  /*2620*/  @!P0 BRA `(.L_x_39) ;  /* 0x00000030000c8947 */ /* 0x018fea0003800000 */
.L_x_90:
[----:B------:R-:W-:Y:S01]  /*2630*/  R2UR UR9, R24 ;  /* 0x00000000180972ca */ /* 0x000fe200000e0000 */
[----:B------:R-:W-:Y:S01]  /*2640*/  UMOV UR14, 0x0 ;  /* 0x00000000000e7882 */ /* 0x000fe20000000000 */
[----:B------:R-:W-:Y:S01]  /*2650*/  R2UR UR16, R38 ;  /* 0x00000000261072ca */ /* 0x000fe200000e0000 */
[----:B------:R-:W-:Y:S01]  /*2660*/  UMOV UR15, 0x10000000 ;  /* 0x10000000000f7882 */ /* 0x000fe20000000000 */
[----:B------:R-:W-:Y:S01]  /*2670*/  R2UR UR17, R39 ;  /* 0x00000000271172ca */ /* 0x000fe200000e0000 */
[----:B------:R-:W-:Y:S01]  /*2680*/  UMOV UR10, 0x100 ;  /* 0x00000100000a7882 */ /* 0x000fe20000000000 */
[----:B------:R-:W-:Y:S01]  /*2690*/  R2UR UR11, R3 ;  /* 0x00000000030b72ca */ /* 0x000fe200000e0000 */
[----:B------:R-:W-:Y:S01]  /*26a0*/  UMOV UR6, 0x100 ;  /* 0x0000010000067882 */ /* 0x000fe20000000000 */
[----:B------:R-:W-:Y:S01]  /*26b0*/  R2UR UR8, R25 ;  /* 0x00000000190872ca */ /* 0x000fe200000e0000 */
[----:B------:R-:W-:Y:S01]  /*26c0*/  VIADD R21, R4, 0x33418 ;  /* 0x0003341804157836 */ /* 0x000fe20000000000 */
[----:B------:R-:W-:Y:S01]  /*26d0*/  R2UR UR12, R36 ;  /* 0x00000000240c72ca */ /* 0x000fe200000e0000 */
[----:B-1----:R-:W-:Y:S01]  /*26e0*/  VIADD R19, R4, 0x26800 ;  /* 0x0002680004137836 */ /* 0x002fe20000000000 */
[----:B------:R-:W-:Y:S01]  /*26f0*/  R2UR UR13, R37 ;  /* 0x00000000250d72ca */ /* 0x000fe200000e0000 */
[----:B------:R-:W-:Y:S01]  /*2700*/  UMOV UR5, UR9 ;  /* 0x0000000900057c82 */ /* 0x000fe20008000000 */
[----:B------:R-:W-:Y:S01]  /*2710*/  R2UR UR7, R2 ;  /* 0x00000000020772ca */ /* 0x000fe200000e0000 */
[----:B------:R-:W-:Y:S01]  /*2720*/  VIADD R22, R4, 0x10000 ;  /* 0x0001000004167836 */ /* 0x000fe20000000000 */
[----:B------:R-:W-:Y:S05]  /*2730*/  R2UR UR4, R23 ;  /* 0x00000000170472ca */ /* 0x000fea00000e0000 */
[----:B------:R1:W-:Y:S08]  /*2740*/  UTMALDG.2D [UR8], [UR16], desc[UR14] ;  /* 0x00000e08100075b4 */ /* 0x0003f00008009000 */
[----:B------:R1:W-:Y:S01]  /*2750*/  UTMALDG.2D [UR4], [UR12], desc[UR14] ;  /* 0x00000e040c0075b4 */ /* 0x0003e20008009000 */
[----:B------:R1:W-:Y:S01]  /*2760*/  SYNCS.ARRIVE.TRANS64 RZ, [R4+URZ+0x33410], R27 ;  /* 0x0334101b04ff79a7 */ /* 0x0003e200080000ff */
[----:B------:R-:W3:Y:S02]  /*2770*/  SYNCS.PHASECHK.TRANS64.TRYWAIT P0, [R4+URZ+0x33448], R5 ;  /* 0x03344805040075a7 */ /* 0x000ee400080011ff */
[----:B-1-3--:R-:W-:Y:S05]  /*2780*/  @!P0 BRA `(.L_x_40) ;  /* 0x0000002c00d08947 */ /* 0x00afea0003800000 */
.L_x_91:
        /* <DEDUP_REMOVED lines=9> */
[----:B-12---:R-:W-:Y:S01]  /*2820*/  VIADD R17, R4, 0x33420 ;  /* 0x0003342004117836 */ /* 0x006fe20000000000 */
[----:B------:R-:W-:Y:S01]  /*2830*/  R2UR UR12, R36 ;  /* 0x00000000240c72ca */ /* 0x000fe200000e0000 */
[----:B------:R-:W-:Y:S01]  /*2840*/  VIADD R16, R4, 0x2a000 ;  /* 0x0002a00004107836 */ /* 0x000fe20000000000 */
        /* <DEDUP_REMOVED lines=8> */
[----:B------:R-:W2:Y:S02]  /*28d0*/  SYNCS.PHASECHK.TRANS64.TRYWAIT P0, [R4+URZ+0x33450], R5 ;  /* 0x03345005040075a7 */ /* 0x000ea400080011ff */
[----:B-12---:R-:W-:Y:S05]  /*28e0*/  @!P0 BRA `(.L_x_41) ;  /* 0x0000002c00948947 */ /* 0x006fea0003800000 */
.L_x_92:
        /* <DEDUP_REMOVED lines=25> */
[----:B------:R-:W-:Y:S01]  /*2a80*/  UIADD3 UR12, UPT, UPT, UR12, 0x32c00, URZ ;  /* 0x00032c000c0c7890 */ /* 0x000fe2000fffe0ff */
[----:B------:R-:W-:Y:S01]  /*2a90*/  R2UR UR21, R15 ;  /* 0x000000000f1572ca */ /* 0x000fe200000e0000 */
[----:B------:R-:W-:Y:S01]  /*2aa0*/  VIADD R34, R4, 0x33428 ;  /* 0x0003342804227836 */ /* 0x000fe20000000000 */
[----:B------:R-:W-:Y:S01]  /*2ab0*/  R2UR UR14, R0 ;  /* 0x00000000000e72ca */ /* 0x000fe200000e0000 */
[C---:B------:R-:W-:Y:S02]  /*2ac0*/  VIADD R30, R4.reuse, 0x2d800 ;  /* 0x0002d800041e7836 */ /* 0x040fe40000000000 */
[----:B------:R2:W-:Y:S01]  /*2ad0*/  UTMALDG.2D [UR4], [UR26], desc[UR24] ;  /* 0x000018041a0075b4 */ /* 0x0005e20008009000 */
[----:B-1----:R-:W-:Y:S03]  /*2ae0*/  VIADD R35, R4, 0x18000 ;  /* 0x0001800004237836 */ /* 0x002fe60000000000 */
[----:B------:R2:W-:Y:S06]  /*2af0*/  UTMALDG.2D [UR16], [UR22], desc[UR24] ;  /* 0x00001810160075b4 */ /* 0x0005ec0008009000 */
[----:B------:R2:W-:Y:S01]  /*2b00*/  UTMALDG.2D [UR12], [UR20], desc[UR24] ;  /* 0x0000180c140075b4 */ /* 0x0005e20008009000 */
[----:B------:R2:W-:Y:S01]  /*2b10*/  SYNCS.ARRIVE.TRANS64 RZ, [R4+URZ+0x33420], R31 ;  /* 0x0334201f04ff79a7 */ /* 0x0005e200080000ff */
[----:B------:R-:W1:Y:S02]  /*2b20*/  SYNCS.PHASECHK.TRANS64.TRYWAIT P0, [R4+URZ+0x33458], R5 ;  /* 0x03345805040075a7 */ /* 0x000e6400080011ff */
[----:B-12---:R-:W-:Y:S05]  /*2b30*/  @!P0 BRA `(.L_x_42) ;  /* 0x0000002c001c8947 */ /* 0x006fea0003800000 */
.L_x_93:
        /* <DEDUP_REMOVED lines=8> */
[----:B------:R-:W-:Y:S02]  /*2bc0*/  R2UR UR8, R35 ;  /* 0x00000000230872ca */ /* 0x000fe400000e0000 */
[----:B------:R-:W-:Y:S02]  /*2bd0*/  R2UR UR12, R36 ;  /* 0x00000000240c72ca */ /* 0x000fe400000e0000 */
[----:B------:R-:W-:Y:S01]  /*2be0*/  R2UR UR13, R37 ;  /* 0x00000000250d72ca */ /* 0x000fe200000e0000 */
[----:B------:R-:W-:Y:S01]  /*2bf0*/  UMOV UR5, UR9 ;  /* 0x0000000900057c82 */ /* 0x000fe20008000000 */
[----:B------:R-:W-:Y:S02]  /*2c00*/  R2UR UR7, R2 ;  /* 0x00000000020772ca */ /* 0x000fe400000e0000 */
[----:B------:R-:W-:Y:S05]  /*2c10*/  R2UR UR4, R30 ;  /* 0x000000001e0472ca */ /* 0x000fea00000e0000 */
[----:B------:R2:W-:Y:S08]  /*2c20*/  UTMALDG.2D [UR8], [UR16], desc[UR14] ;  /* 0x00000e08100075b4 */ /* 0x0005f00008009000 */
[----:B------:R2:W-:Y:S01]  /*2c30*/  UTMALDG.2D [UR4], [UR12], desc[UR14] ;  /* 0x00000e040c0075b4 */ /* 0x0005e20008009000 */
[----:B------:R2:W-:Y:S01]  /*2c40*/  SYNCS.ARRIVE.TRANS64 RZ, [R4+URZ+0x33428], R27 ;  /* 0x0334281b04ff79a7 */ /* 0x0005e200080000ff */
[----:B------:R-:W3:Y:S02]  /*2c50*/  SYNCS.PHASECHK.TRANS64.TRYWAIT P0, [R4+URZ+0x33430], RZ ;  /* 0x033430ff040075a7 */ /* 0x000ee400080011ff */
[----:B--23--:R-:W-:Y:S05]  /*2c60*/  @!P0 BRA `(.L_x_43) ;  /* 0x0000002800ec8947 */ /* 0x00cfea0003800000 */
.L_x_94:
        /* <DEDUP_REMOVED lines=17> */
[----:B------:R-:W4:Y:S02]  /*2d80*/  SYNCS.PHASECHK.TRANS64.TRYWAIT P0, [R4+URZ+0x33438], RZ ;  /* 0x033438ff040075a7 */ /* 0x000f2400080011ff */
[----:B---34-:R-:W-:Y:S05]  /*2d90*/  @!P0 BRA `(.L_x_44) ;  /* 0x0000002800b48947 */ /* 0x018fea0003800000 */
.L_x_95:
        /* <DEDUP_REMOVED lines=17> */
[----:B------:R-:W5:Y:S02]  /*2eb0*/  SYNCS.PHASECHK.TRANS64.TRYWAIT P0, [R4+URZ+0x33440], RZ ;  /* 0x033440ff040075a7 */ /* 0x000f6400080011ff */
[----:B----45:R-:W-:Y:S05]  /*2ec0*/  @!P0 BRA `(.L_x_45) ;  /* 0x00000028007c8947 */ /* 0x030fea0003800000 */
.L_x_96:
        /* <DEDUP_REMOVED lines=18> */
[----:B------:R-:W-:Y:S02]  /*2ff0*/  R2UR UR7, R2 ;  /* 0x00000000020772ca */ /* 0x000fe400000e0000 */
        /* <DEDUP_REMOVED lines=8> */
[----:B------:R-:W-:Y:S03]  /*3080*/  R2UR UR14, R0 ;  /* 0x00000000000e72ca */ /* 0x000fe600000e0000 */
[----:B------:R5:W-:Y:S04]  /*3090*/  UTMALDG.2D [UR4], [UR26], desc[UR24] ;  /* 0x000018041a0075b4 */ /* 0x000be80008009000 */
[----:B------:R5:W-:Y:S06]  /*30a0*/  UTMALDG.2D [UR16], [UR22], desc[UR24] ;  /* 0x00001810160075b4 */ /* 0x000bec0008009000 */
[----:B------:R5:W-:Y:S01]  /*30b0*/  UTMALDG.2D [UR12], [UR20], desc[UR24] ;  /* 0x0000180c140075b4 */ /* 0x000be20008009000 */
[----:B------:R5:W-:Y:S01]  /*30c0*/  SYNCS.ARRIVE.TRANS64 RZ, [R4+URZ+0x33410], R31 ;  /* 0x0334101f04ff79a7 */ /* 0x000be200080000ff */
[----:B------:R-:W1:Y:S02]  /*30d0*/  SYNCS.PHASECHK.TRANS64.TRYWAIT P0, [R4+URZ+0x33448], RZ ;  /* 0x033448ff040075a7 */ /* 0x000e6400080011ff */
[----:B-1---5:R-:W-:Y:S05]  /*30e0*/  @!P0 BRA `(.L_x_46) ;  /* 0x0000002800088947 */ /* 0x022fea0003800000 */
.L_x_97:
        /* <DEDUP_REMOVED lines=17> */
[----:B------:R-:W1:Y:S02]  /*3200*/  SYNCS.PHASECHK.TRANS64.TRYWAIT P0, [R4+URZ+0x33450], RZ ;  /* 0x033450ff040075a7 */ /* 0x000e6400080011ff */
[----:B-1---5:R-:W-:Y:S05]  /*3210*/  @!P0 BRA `(.L_x_47) ;  /* 0x0000002400d08947 */ /* 0x022fea0003800000 */
.L_x_98:
        /* <DEDUP_REMOVED lines=19> */
.L_x_99:
        /* <DEDUP_REMOVED lines=10> */
[----:B------:R-:W-:Y:S02]  /*33f0*/  R2UR UR12, R36 ;  /* 0x00000000240c72ca */ /* 0x000fe400000e0000 */
[----:B------:R-:W-:Y:S02]  /*3400*/  R2UR UR13, R37 ;  /* 0x00000000250d72ca */ /* 0x000fe400000e0000 */
[----:B------:R-:W-:Y:S02]  /*3410*/  R2UR UR4, R30 ;  /* 0x000000001e0472ca */ /* 0x000fe400000e0000 */
[----:B------:R-:W-:Y:S01]  /*3420*/  R2UR UR7, R2 ;  /* 0x00000000020772ca */ /* 0x000fe200000e0000 */
[----:B------:R-:W-:Y:S01]  /*3430*/  UMOV UR5, UR9 ;  /* 0x0000000900057c82 */ /* 0x000fe20008000000 */
[----:B------:R-:W-:Y:S03]  /*3440*/  ISETP.NE.AND P0, PT, R6, 0x1, PT ;  /* 0x000000010600780c */ /* 0x000fe60003f05270 */
[----:B------:R5:W-:Y:S08]  /*3450*/  UTMALDG.2D [UR8], [UR16], desc[UR14] ;  /* 0x00000e08100075b4 */ /* 0x000bf00008009000 */
[----:B------:R5:W-:Y:S01]  /*3460*/  UTMALDG.2D [UR4], [UR12], desc[UR14] ;  /* 0x00000e040c0075b4 */ /* 0x000be20008009000 */
[----:B------:R5:W-:Y:S02]  /*3470*/  SYNCS.ARRIVE.TRANS64 RZ, [R4+URZ+0x33428], R27 ;  /* 0x0334281b04ff79a7 */ /* 0x000be400080000ff */
[----:B-----5:R-:W-:Y:S05]  /*3480*/  @!P0 EXIT ;  /* 0x000000000000894d */ /* 0x020fea0003800000 */
[----:B------:R-:W-:Y:S02]  /*3490*/  IADD3 R7, PT, PT, R7, 0x8c, RZ ;  /* 0x0000008c07077810 */ /* 0x000fe40007ffe0ff */
[----:B------:R-:W-:Y:S01]  /*34a0*/  IADD3 R8, PT, PT, R8, 0x8c, RZ ;  /* 0x0000008c08087810 */ /* 0x000fe20007ffe0ff */
[----:B------:R-:W-:Y:S06]  /*34b0*/  BRA `(.L_x_49) ;  /* 0xffffffe800c87947 */ /* 0x000fec000383ffff */
.L_x_23:
[----:B------:R-:W-:-:S04]  /*34c0*/  LOP3.LUT R2, R21, 0xfffffffc, RZ, 0xc0, !PT ;  /* 0xfffffffc15027812 */ /* 0x000fc800078ec0ff */
[----:B------:R-:W-:-:S13]  /*34d0*/  ISETP.NE.AND P0, PT, R2, 0x4, PT ;  /* 0x000000040200780c */ /* 0x000fda0003f05270 */
[----:B-1----:R-:W-:Y:S05]  /*34e0*/  @P0 EXIT ;  /* 0x000000000000094d */ /* 0x002fea0003800000 */
[----:B------:R-:W1:Y:S01]  /*34f0*/  S2R R2, SR_CgaCtaId ;  /* 0x0000000000027919 */ /* 0x000e620000008800 */
[----:B------:R-:W-:-:S04]  /*3500*/  MOV R5, 0x400 ;  /* 0x0000040000057802 */ /* 0x000fc80000000f00 */
[----:B-1----:R-:W-:-:S05]  /*3510*/  LEA R2, R2, R5, 0x18 ;  /* 0x0000000502027211 */ /* 0x002fca00078ec0ff */
[----:B------:R-:W1:Y:S02]  /*3520*/  LDS R4, [R2+0x334b0] ;  /* 0x0334b00002047984 */ /* 0x000e640000000800 */
[----:B-1----:R-:W-:-:S13]  /*3530*/  ISETP.NE.AND P0, PT, R4, RZ, PT ;  /* 0x000000ff0400720c */ /* 0x002fda0003f05270 */
[----:B------:R-:W-:Y:S05]  /*3540*/  @!P0 BRA `(.L_x_50) ;  /* 0x0000000000048947 */ /* 0x000fea0003800000 */
[----:B------:R-:W-:Y:S05]  /*3550*/  BPT.TRAP 0x1 ;  /* 0x000000040000795c */ /* 0x000fea0000300000 */
.L_x_50:
[----:B------:R-:W1:Y:S01]  /*3560*/  S2UR UR4, SR_CTAID.X ;  /* 0x00000000000479c3 */ /* 0x000e620000002500 */
[----:B------:R-:W-:Y:S02]  /*3570*/  IADD3 R21, PT, PT, R21, -0x4, RZ ;  /* 0xfffffffc15157810 */ /* 0x000fe40007ffe0ff */
[----:B-1----:R-:W-:-:S13]  /*3580*/  ISETP.LE.U32.AND P0, PT, R3, UR4, PT ;  /* 0x0000000403007c0c */ /* 0x002fda000bf03070 */
[----:B------:R-:W-:Y:S05]  /*3590*/  @P0 BRA `(.L_x_51) ;  /* 0x0000001800d40947 */ /* 0x000fea0003800000 */
[----:B------:R-:W-:Y:S01]  /*35a0*/  IMAD.U32 R31, RZ, RZ, UR4 ;  /* 0x00000004ff1f7e24 */ /* 0x000fe2000f8e00ff */
[----:B------:R-:W-:Y:S01]  /*35b0*/  MOV R22, 0xffffffff ;  /* 0xffffffff00167802 */ /* 0x000fe20000000f00 */
[----:B------:R-:W-:Y:S02]  /*35c0*/  IMAD.SHL.U32 R0, R0, 0x4, RZ ;  /* 0x0000000400007824 */ /* 0x000fe400078e00ff */
[----:B------:R-:W-:Y:S01]  /*35d0*/  IMAD.SHL.U32 R32, R21, 0x800, RZ ;  /* 0x0000080015207824 */ /* 0x000fe200078e00ff */
[----:B------:R-:W-:Y:S01]  /*35e0*/  LOP3.LUT R24, RZ, R31, RZ, 0x33, !PT ;  /* 0x0000001fff187212 */ /* 0x000fe200078e33ff */
[C---:B------:R-:W-:Y:S01]  /*35f0*/  VIADD R28, R0.reuse, 0x1 ;  /* 0x00000001001c7836 */ /* 0x040fe20000000000 */
[----:B------:R-:W-:Y:S01]  /*3600*/  SHF.R.U32.HI R30, RZ, 0x3, R0 ;  /* 0x00000003ff1e7819 */ /* 0x000fe20000011600 */
[C---:B------:R-:W-:Y:S01]  /*3610*/  VIADD R4, R0.reuse, 0x2 ;  /* 0x0000000200047836 */ /* 0x040fe20000000000 */
[----:B------:R-:W-:Y:S01]  /*3620*/  IADD3 R26, PT, PT, R0, 0x3, RZ ;  /* 0x00000003001a7810 */ /* 0x000fe20007ffe0ff */
[----:B------:R-:W-:Y:S01]  /*3630*/  IMAD.IADD R24, R3, 0x1, R24 ;  /* 0x0000000103187824 */ /* 0x000fe200078e0218 */
[----:B------:R-:W-:Y:S01]  /*3640*/  LOP3.LUT R3, R30, 0x3, RZ, 0xc0, !PT ;  /* 0x000000031e037812 */ /* 0x000fe200078ec0ff */
[----:B------:R-:W-:Y:S01]  /*3650*/  IMAD.MOV.U32 R23, RZ, RZ, RZ ;  /* 0x000000ffff177224 */ /* 0x000fe200078e00ff */
[----:B------:R-:W-:-:S02]  /*3660*/  PRMT R25, R31, 0x7610, R25 ;  /* 0x000076101f197816 */ /* 0x000fc40000000019 */
[----:B------:R-:W-:Y:S02]  /*3670*/  SHF.R.U32.HI R24, RZ, 0x2, R24 ;  /* 0x00000002ff187819 */ /* 0x000fe40000011618 */
[C---:B------:R-:W-:Y:S02]  /*3680*/  LOP3.LUT R28, R3.reuse, 0x5, R28, 0x78, !PT ;  /* 0x00000005031c7812 */ /* 0x040fe400078e781c */
[C---:B------:R-:W-:Y:S01]  /*3690*/  LOP3.LUT R27, R3.reuse, 0x6, R4, 0x78, !PT ;  /* 0x00000006031b7812 */ /* 0x040fe200078e7804 */
[----:B------:R-:W-:Y:S01]  /*36a0*/  IMAD.HI.U32 R24, R24, 0x3a83a83b, RZ ;  /* 0x3a83a83b18187827 */ /* 0x000fe200078e00ff */
[C---:B------:R-:W-:Y:S02]  /*36b0*/  LOP3.LUT R29, R3.reuse, 0x4, R0, 0xf8, !PT ;  /* 0x00000004031d7812 */ /* 0x040fe400078ef800 */
[----:B------:R-:W-:Y:S02]  /*36c0*/  LOP3.LUT R26, R3, 0x7, R26, 0x78, !PT ;  /* 0x00000007031a7812 */ /* 0x000fe400078e781a */
[----:B------:R-:W-:-:S05]  /*36d0*/  SHF.R.U32.HI R24, RZ, 0x3, R24 ;  /* 0x00000003ff187819 */ /* 0x000fca0000011618 */
[----:B------:R-:W-:-:S07]  /*36e0*/  IMAD.MOV R24, RZ, RZ, -R24 ;  /* 0x000000ffff187224 */ /* 0x000fce00078e0a18 */
.L_x_74:
[----:B------:R-:W-:Y:S01]  /*36f0*/  VIADD R22, R22, 0x1 ;  /* 0x0000000116167836 */ /* 0x000fe20000000000 */
[----:B------:R-:W-:Y:S05]  /*3700*/  YIELD ;  /* 0x0000000000007946 */ /* 0x000fea0003800000 */
[----:B--2---:R-:W-:Y:S01]  /*3710*/  IMAD.SHL.U32 R3, R22, 0x8, RZ ;  /* 0x0000000816037824 */ /* 0x004fe200078e00ff */
[----:B------:R-:W-:Y:S01]  /*3720*/  SHF.R.U32.HI R0, RZ, 0x1, R22 ;  /* 0x00000001ff007819 */ /* 0x000fe20000011616 */
[----:B------:R-:W-:Y:S01]  /*3730*/  VIADD R24, R24, 0x1 ;  /* 0x0000000118187836 */ /* 0x000fe20000000000 */
[----:B------:R-:W-:Y:S02]  /*3740*/  SHF.R.U32.HI R35, RZ, 0x5, R31 ;  /* 0x00000005ff237819 */ /* 0x000fe4000001161f */
[----:B------:R-:W-:-:S02]  /*3750*/  LOP3.LUT R3, R3, 0x8, RZ, 0xc0, !PT ;  /* 0x0000000803037812 */ /* 0x000fc400078ec0ff */
[----:B------:R-:W-:Y:S01]  /*3760*/  LOP3.LUT R0, R0, 0x1, RZ, 0xc0, !PT ;  /* 0x0000000100007812 */ /* 0x000fe200078ec0ff */
[----:B------:R-:W-:Y:S01]  /*3770*/  IMAD.HI.U32 R35, R35, 0x4a7904b, RZ ;  /* 0x04a7904b23237827 */ /* 0x000fe200078e00ff */
[----:B------:R-:W-:Y:S02]  /*3780*/  ISETP.NE.AND P1, PT, R21, RZ, PT ;  /* 0x000000ff1500720c */ /* 0x000fe40003f25270 */
[----:B------:R-:W-:Y:S01]  /*3790*/  SHF.L.U32 R0, R0, 0x1f, RZ ;  /* 0x0000001f00007819 */ /* 0x000fe200000006ff */
[----:B------:R-:W-:Y:S01]  /*37a0*/  IMAD.IADD R3, R2, 0x1, R3 ;  /* 0x0000000102037824 */ /* 0x000fe200078e0203 */
[C---:B------:R-:W-:Y:S01]  /*37b0*/  PRMT R4, R35.reuse, 0x9910, RZ ;  /* 0x0000991023047816 */ /* 0x040fe200000000ff */
[----:B------:R-:W-:Y:S01]  /*37c0*/  IMAD R39, R35, -0x10, R20 ;  /* 0xfffffff023277824 */ /* 0x000fe200078e0214 */
[----:B------:R-:W-:Y:S01]  /*37d0*/  ISETP.NE.AND P0, PT, R24, 0x1, PT ;  /* 0x000000011800780c */ /* 0x000fe20003f05270 */
[----:B------:R-:W1:Y:S02]  /*37e0*/  SYNCS.PHASECHK.TRANS64.TRYWAIT P2, [R3+URZ+0x33490], R0 ;  /* 0x03349000030075a7 */ /* 0x000e6400080411ff */
[----:B------:R-:W-:-:S05]  /*37f0*/  IMAD R4, R4, 0x6e0, RZ ;  /* 0x000006e004047824 */ /* 0x000fca00078e02ff */
[----:B------:R-:W-:-:S04]  /*3800*/  IADD3 R34, PT, PT, RZ, -R4, RZ ;  /* 0x80000004ff227210 */ /* 0x000fc80007ffe0ff */
[----:B------:R-:W-:Y:S01]  /*3810*/  PRMT R34, R34, 0x7710, RZ ;  /* 0x0000771022227816 */ /* 0x000fe200000000ff */
[----:B-1----:R-:W-:Y:S06]  /*3820*/  @!P2 BRA `(.L_x_52) ;  /* 0x000000200074a947 */ /* 0x002fec0003800000 */
.L_x_101:
[----:B------:R-:W-:Y:S01]  /*3830*/  NOP ;  /* 0x0000000000007918 */ /* 0x000fe20000000000 */
[----:B------:R-:W-:Y:S01]  /*3840*/  LOP3.LUT R4, R22, 0x1, RZ, 0xc0, !PT ;  /* 0x0000000116047812 */ /* 0x000fe200078ec0ff */
[----:B------:R-:W-:Y:S01]  /*3850*/  IMAD.IADD R34, R34, 0x1, R25 ;  /* 0x0000000122227824 */ /* 0x000fe200078e0219 */
[----:B------:R-:W-:Y:S01]  /*3860*/  VIMNMX.U32 R39, PT, PT, R39, 0x10, PT ;  /* 0x0000001027277848 */ /* 0x000fe20003fe0000 */
[----:B------:R-:W-:Y:S06]  /*3870*/  @P1 BRA `(.L_x_53) ;  /* 0x0000000000041947 */ /* 0x000fec0003800000 */
[----:B------:R-:W-:-:S04]  /*3880*/  DEPBAR.LE SB0, 0x1 ;  /* 0x000080400000791a */ /* 0x000fc80000000000 */
.L_x_53:
[----:B-1----:R-:W-:Y:S02]  /*3890*/  LOP3.LUT R5, R34, 0xffff, RZ, 0xc0, !PT ;  /* 0x0000ffff22057812 */ /* 0x002fe400078ec0ff */
[----:B------:R-:W-:Y:S02]  /*38a0*/  MOV R10, 0x38c0 ;  /* 0x000038c0000a7802 */ /* 0x000fe40000000f00 */
[----:B------:R-:W-:Y:S05]  /*38b0*/  CALL.REL.NOINC `($__internal_3_$__cuda_sm20_div_u16) ;  /* 0x0000002000907944 */ /* 0x000fea0003c00000 */
[----:B------:R-:W-:Y:S05]  /*38c0*/  WARPSYNC.ALL ;  /* 0x0000000000007948 */ /* 0x000fea0003800000 */
[----:B------:R-:W-:Y:S01]  /*38d0*/  NOP ;  /* 0x0000000000007918 */ /* 0x000fe20000000000 */
[----:B------:R-:W-:Y:S02]  /*38e0*/  ISETP.NE.AND P1, PT, R21, RZ, PT ;  /* 0x000000ff1500720c */ /* 0x000fe40003f25270 */
[----:B------:R-:W-:Y:S01]  /*38f0*/  R2UR UR7, R4 ;  /* 0x00000000040772ca */ /* 0x000fe200000e0000 */
[----:B------:R-:W-:Y:S01]  /*3900*/  BAR.SYNC.DEFER_BLOCKING 0x8, 0x80 ;  /* 0x0202000000007b1d */ /* 0x000fe20000010000 */
[----:B------:R-:W-:Y:S01]  /*3910*/  IMAD R33, R23, 0x2000, R32 ;  /* 0x0000200017217824 */ /* 0x000fe200078e0220 */
[----:B------:R-:W-:-:S02]  /*3920*/  PRMT R40, R0, 0x9910, RZ ;  /* 0x0000991000287816 */ /* 0x000fc400000000ff */
[----:B------:R-:W-:Y:S01]  /*3930*/  LOP3.LUT R0, R0, 0xffff, RZ, 0xc0, !PT ;  /* 0x0000ffff00007812 */ /* 0x000fe200078ec0ff */
[----:B------:R-:W-:-:S04]  /*3940*/  IMAD R33, R30, 0x80, R33 ;  /* 0x000000801e217824 */ /* 0x000fc800078e0221 */
[----:B------:R-:W-:Y:S02]  /*3950*/  IMAD R37, R29, 0x10, R33 ;  /* 0x000000101d257824 */ /* 0x000fe400078e0221 */
[----:B------:R-:W-:Y:S01]  /*3960*/  IMAD R0, R0, 0xe0, RZ ;  /* 0x000000e000007824 */ /* 0x000fe200078e02ff */
[----:B------:R-:W-:-:S09]  /*3970*/  UIMAD UR7, UR7, 0xe0, URZ ;  /* 0x000000e0070778a4 */ /* 0x000fd2000f8e02ff */
[----:B------:R-:W1:Y:S01]  /*3980*/  LDTM.x8 R12, tmem[UR7] ;  /* 0x00000007000c79ee */ /* 0x000e6200081c0000 */
[----:B------:R-:W-:Y:S01]  /*3990*/  NOP ;  /* 0x0000000000007918 */ /* 0x000fe20000000000 */
[----:B-1----:R-:W1:Y:S01]  /*39a0*/  LDTM.x8 R4, tmem[UR7+0x8] ;  /* 0x00000807000479ee */ /* 0x002e6200081c0000 */
[----:B------:R-:W-:Y:S02]  /*39b0*/  F2FP.BF16.F32.PACK_AB R12, R13, R12 ;  /* 0x0000000c0d0c723e */ /* 0x000fe400000010ff */
[----:B------:R-:W-:Y:S02]  /*39c0*/  F2FP.BF16.F32.PACK_AB R13, R15, R14 ;  /* 0x0000000e0f0d723e */ /* 0x000fe400000010ff */
[----:B------:R-:W-:Y:S01]  /*39d0*/  F2FP.BF16.F32.PACK_AB R14, R17, R16 ;  /* 0x00000010110e723e */ /* 0x000fe200000010ff */
[----:B------:R-:W-:Y:S01]  /*39e0*/  IMAD.IADD R16, R2, 0x1, R37 ;  /* 0x0000000102107824 */ /* 0x000fe200078e0225 */
[----:B------:R-:W-:Y:S02]  /*39f0*/  F2FP.BF16.F32.PACK_AB R15, R19, R18 ;  /* 0x00000012130f723e */ /* 0x000fe400000010ff */
[----:B-1----:R-:W-:Y:S01]  /*3a00*/  F2FP.BF16.F32.PACK_AB R37, R7, R6 ;  /* 0x000000060725723e */ /* 0x002fe200000010ff */
[----:B------:R-:W-:Y:S01]  /*3a10*/  IMAD R7, R28, 0x10, R33 ;  /* 0x000000101c077824 */ /* 0x000fe200078e0221 */
[----:B------:R-:W-:Y:S01]  /*3a20*/  F2FP.BF16.F32.PACK_AB R36, R5, R4 ;  /* 0x000000040524723e */ /* 0x000fe200000010ff */
[----:B------:R1:W-:Y:S01]  /*3a30*/  STS.128 [R16], R12 ;  /* 0x0000000c10007388 */ /* 0x0003e20000000c00 */
[----:B------:R-:W-:Y:S01]  /*3a40*/  PRMT R5, R39, 0x9910, RZ ;  /* 0x0000991027057816 */ /* 0x000fe200000000ff */
[----:B------:R-:W-:Y:S01]  /*3a50*/  IMAD.IADD R42, R2, 0x1, R7 ;  /* 0x00000001022a7824 */ /* 0x000fe200078e0207 */
[----:B------:R-:W-:Y:S01]  /*3a60*/  F2FP.BF16.F32.PACK_AB R38, R9, R8 ;  /* 0x000000080926723e */ /* 0x000fe200000010ff */
[----:B------:R-:W-:Y:S01]  /*3a70*/  NOP ;  /* 0x0000000000007918 */ /* 0x000fe20000000000 */
[----:B------:R-:W-:Y:S01]  /*3a80*/  F2FP.BF16.F32.PACK_AB R39, R11, R10 ;  /* 0x0000000a0b27723e */ /* 0x000fe200000010ff */
[----:B------:R-:W-:-:S04]  /*3a90*/  IMAD R40, R40, R5, RZ ;  /* 0x0000000528287224 */ /* 0x000fc800078e02ff */
[----:B------:R2:W-:Y:S01]  /*3aa0*/  STS.128 [R42], R36 ;  /* 0x000000242a007388 */ /* 0x0005e20000000c00 */
[----:B------:R-:W-:-:S05]  /*3ab0*/  IMAD.MOV R40, RZ, RZ, -R40 ;  /* 0x000000ffff287224 */ /* 0x000fca00078e0a28 */
[----:B------:R-:W-:-:S05]  /*3ac0*/  PRMT R41, R40, 0x7710, RZ ;  /* 0x0000771028297816 */ /* 0x000fca00000000ff */
[----:B------:R-:W-:-:S05]  /*3ad0*/  IMAD.IADD R34, R34, 0x1, R41 ;  /* 0x0000000122227824 */ /* 0x000fca00078e0229 */
[----:B------:R-:W-:Y:S01]  /*3ae0*/  LOP3.LUT R34, R34, 0xffff, RZ, 0xc0, !PT ;  /* 0x0000ffff22227812 */ /* 0x000fe200078ec0ff */
[----:B-1----:R-:W1:Y:S01]  /*3af0*/  LDTM.x8 R12, tmem[UR7+0x10] ;  /* 0x00001007000c79ee */ /* 0x002e6200081c0000 */
[----:B------:R-:W-:Y:S01]  /*3b00*/  NOP ;  /* 0x0000000000007918 */ /* 0x000fe20000000000 */
[----:B-1----:R-:W1:Y:S02]  /*3b10*/  LDTM.x8 R4, tmem[UR7+0x18] ;  /* 0x00001807000479ee */ /* 0x002e6400081c0000 */
[----:B------:R-:W-:Y:S01]  /*3b20*/  IMAD R35, R35, 0x10, R34 ;  /* 0x0000001023237824 */ /* 0x000fe200078e0222 */
[----:B------:R-:W-:Y:S02]  /*3b30*/  F2FP.BF16.F32.PACK_AB R12, R13, R12 ;  /* 0x0000000c0d0c723e */ /* 0x000fe400000010ff */
[----:B------:R-:W-:Y:S02]  /*3b40*/  F2FP.BF16.F32.PACK_AB R13, R15, R14 ;  /* 0x0000000e0f0d723e */ /* 0x000fe400000010ff */
[----:B------:R-:W-:Y:S01]  /*3b50*/  F2FP.BF16.F32.PACK_AB R14, R17, R16 ;  /* 0x00000010110e723e */ /* 0x000fe200000010ff */
[--C-:B------:R-:W-:Y:S01]  /*3b60*/  IMAD R17, R27, 0x10, R33.reuse ;  /* 0x000000101b117824 */ /* 0x100fe200078e0221 */
[----:B-1----:R-:W-:Y:S01]  /*3b70*/  F2FP.BF16.F32.PACK_AB R4, R5, R4 ;  /* 0x000000040504723e */ /* 0x002fe200000010ff */
[----:B------:R-:W-:Y:S01]  /*3b80*/  IMAD R33, R26, 0x10, R33 ;  /* 0x000000101a217824 */ /* 0x000fe200078e0221 */
[----:B------:R-:W-:Y:S01]  /*3b90*/  F2FP.BF16.F32.PACK_AB R15, R19, R18 ;  /* 0x00000012130f723e */ /* 0x000fe200000010ff */
[----:B------:R-:W-:Y:S01]  /*3ba0*/  IMAD.IADD R17, R2, 0x1, R17 ;  /* 0x0000000102117824 */ /* 0x000fe200078e0211 */
[----:B------:R-:W-:-:S02]  /*3bb0*/  F2FP.BF16.F32.PACK_AB R5, R7, R6 ;  /* 0x000000060705723e */ /* 0x000fc400000010ff */
[----:B------:R-:W-:Y:S01]  /*3bc0*/  F2FP.BF16.F32.PACK_AB R6, R9, R8 ;  /* 0x000000080906723e */ /* 0x000fe200000010ff */
[----:B------:R-:W-:Y:S01]  /*3bd0*/  IMAD.IADD R8, R2, 0x1, R33 ;  /* 0x0000000102087824 */ /* 0x000fe200078e0221 */
[----:B------:R-:W-:Y:S01]  /*3be0*/  F2FP.BF16.F32.PACK_AB R7, R11, R10 ;  /* 0x0000000a0b07723e */ /* 0x000fe200000010ff */
[----:B------:R2:W-:Y:S01]  /*3bf0*/  STS.128 [R17], R12 ;  /* 0x0000000c11007388 */ /* 0x0005e20000000c00 */
[----:B------:R-:W-:Y:S01]  /*3c00*/  NOP ;  /* 0x0000000000007918 */ /* 0x000fe20000000000 */
[----:B------:R-:W-:Y:S02]  /*3c10*/  IMAD.SHL.U32 R33, R35, 0x80, RZ ;  /* 0x0000008023217824 */ /* 0x000fe400078e00ff */
[----:B------:R2:W-:Y:S01]  /*3c20*/  STS.128 [R8], R4 ;  /* 0x0000000408007388 */ /* 0x0005e20000000c00 */
[----:B------:R1:W-:Y:S06]  /*3c30*/  MEMBAR.ALL.CTA ;  /* 0x0000000000007992 */ /* 0x0003ec0000008000 */
[----:B-1----:R-:W1:Y:S02]  /*3c40*/  FENCE.VIEW.ASYNC.S ;  /* 0x00000000000073c6 */ /* 0x002e640000000000 */
[----:B-1----:R-:W-:Y:S06]  /*3c50*/  BAR.SYNC.DEFER_BLOCKING 0x8, 0x80 ;  /* 0x0202000000007b1d */ /* 0x002fec0000010000 */
[----:B------:R-:W-:Y:S05]  /*3c60*/  @P1 BRA `(.L_x_54) ;  /* 0x0000000000381947 */ /* 0x000fea0003800000 */
[----:B------:R-:W-:Y:S01]  /*3c70*/  ELECT P2, URZ, PT ;  /* 0x0000000000ff782f */ /* 0x000fe20003840000 */
[----:B------:R-:W-:-:S12]  /*3c80*/  BSSY.RECONVERGENT B0, `(.L_x_54) ;  /* 0x000000c000007945 */ /* 0x000fd80003800200 */
[----:B------:R-:W-:Y:S05]  /*3c90*/  @!P2 BRA `(.L_x_55) ;  /* 0x000000000028a947 */ /* 0x000fea0003800000 */
[----:B------:R-:W1:Y:S01]  /*3ca0*/  LDCU.64 UR8, c[0x0][0x348] ;  /* 0x00006900ff0877ac */ /* 0x000e620008000a00 */
[----:B------:R-:W-:Y:S02]  /*3cb0*/  R2UR UR10, R23 ;  /* 0x00000000170a72ca */ /* 0x000fe400000e0000 */
[----:B------:R-:W-:Y:S02]  /*3cc0*/  R2UR UR4, R2 ;  /* 0x00000000020472ca */ /* 0x000fe400000e0000 */
[----:B------:R-:W-:Y:S02]  /*3cd0*/  R2UR UR5, R0 ;  /* 0x00000000000572ca */ /* 0x000fe400000e0000 */
[----:B------:R-:W-:-:S09]  /*3ce0*/  R2UR UR6, R33 ;  /* 0x00000000210672ca */ /* 0x000fd200000e0000 */
[----:B------:R-:W-:Y:S02]  /*3cf0*/  ULEA UR4, UR10, UR4, 0xd ;  /* 0x000000040a047291 */ /* 0x000fe4000f8e68ff */
[----:B-1----:R-:W-:-:S04]  /*3d00*/  UIADD3 UR8, UP0, UPT, UR8, 0x240, URZ ;  /* 0x0000024008087890 */ /* 0x002fc8000ff1e0ff */
[----:B------:R-:W-:-:S09]  /*3d10*/  UIADD3.X UR9, UPT, UPT, URZ, UR9, URZ, UP0, !UPT ;  /* 0x00000009ff097290 */ /* 0x000fd200087fe4ff */
[----:B------:R1:W-:Y:S02]  /*3d20*/  UTMASTG.2D [UR4], [UR8] ;  /* 0x00000004080073b5 */ /* 0x0003e40008008000 */
[----:B-1----:R0:W-:Y:S02]  /*3d30*/  UTMACMDFLUSH ;  /* 0x00000000000079b7 */ /* 0x0021e40000000000 */
.L_x_55:
[----:B------:R-:W-:Y:S05]  /*3d40*/  BSYNC.RECONVERGENT B0 ;  /* 0x0000000000007941 */ /* 0x000fea0003800200 */
.L_x_54:
[----:B------:R-:W-:Y:S05]  /*3d50*/  @P1 BRA `(.L_x_56) ;  /* 0x0000000000041947 */ /* 0x000fea0003800000 */
[----:B------:R-:W-:-:S04]  /*3d60*/  DEPBAR.LE SB0, 0x1 ;  /* 0x000080400000791a */ /* 0x000fc80000000000 */
.L_x_56:
[----:B------:R-:W-:Y:S01]  /*3d70*/  BAR.SYNC.DEFER_BLOCKING 0x8, 0x80 ;  /* 0x0202000000007b1d */ /* 0x000fe20000010000 */
[----:B------:R-:W-:-:S04]  /*3d80*/  LOP3.LUT R53, R23, 0x1, RZ, 0xc0, !PT ;  /* 0x0000000117357812 */ /* 0x000fc800078ec0ff */
[----:B------:R-:W-:Y:S01]  /*3d90*/  LOP3.LUT R23, R53, 0x1, RZ, 0x3c, !PT ;  /* 0x0000000135177812 */ /* 0x000fe200078e3cff */
[----:B--2---:R-:W1:Y:S04]  /*3da0*/  LDTM.x8 R12, tmem[UR7+0x20] ;  /* 0x00002007000c79ee */ /* 0x004e6800081c0000 */
[C---:B------:R-:W-:Y:S02]  /*3db0*/  IMAD R35, R23.reuse, 0x2000, R32 ;  /* 0x0000200017237824 */ /* 0x040fe400078e0220 */
[----:B------:R-:W-:Y:S02]  /*3dc0*/  IMAD R50, R23, 0x2000, R2 ;  /* 0x0000200017327824 */ /* 0x000fe400078e0202 */
[----:B------:R-:W-:-:S04]  /*3dd0*/  IMAD R34, R30, 0x80, R35 ;  /* 0x000000801e227824 */ /* 0x000fc800078e0223 */
[--C-:B------:R-:W-:Y:S02]  /*3de0*/  IMAD R37, R29, 0x10, R34.reuse ;  /* 0x000000101d257824 */ /* 0x100fe400078e0222 */
[--C-:B------:R-:W-:Y:S02]  /*3df0*/  IMAD R35, R28, 0x10, R34.reuse ;  /* 0x000000101c237824 */ /* 0x100fe400078e0222 */
[C---:B------:R-:W-:Y:S01]  /*3e00*/  IMAD.IADD R37, R2.reuse, 0x1, R37 ;  /* 0x0000000102257824 */ /* 0x040fe200078e0225 */
[----:B------:R-:W-:Y:S01]  /*3e10*/  NOP ;  /* 0x0000000000007918 */ /* 0x000fe20000000000 */
[----:B-1----:R-:W1:Y:S01]  /*3e20*/  LDTM.x8 R4, tmem[UR7+0x28] ;  /* 0x00002807000479ee */ /* 0x002e6200081c0000 */
[----:B------:R-:W-:Y:S02]  /*3e30*/  IMAD.IADD R35, R2, 0x1, R35 ;  /* 0x0000000102237824 */ /* 0x000fe400078e0223 */
[--C-:B------:R-:W-:Y:S02]  /*3e40*/  IMAD R39, R27, 0x10, R34.reuse ;  /* 0x000000101b277824 */ /* 0x100fe400078e0222 */
[----:B------:R-:W-:Y:S01]  /*3e50*/  IMAD R51, R26, 0x10, R34 ;  /* 0x000000101a337824 */ /* 0x000fe200078e0222 */
[----:B------:R-:W-:Y:S01]  /*3e60*/  F2FP.BF16.F32.PACK_AB R44, R13, R12 ;  /* 0x0000000c0d2c723e */ /* 0x000fe200000010ff */
[C---:B------:R-:W-:Y:S01]  /*3e70*/  IMAD.IADD R39, R2.reuse, 0x1, R39 ;  /* 0x0000000102277824 */ /* 0x040fe200078e0227 */
[----:B------:R-:W-:Y:S01]  /*3e80*/  F2FP.BF16.F32.PACK_AB R45, R15, R14 ;  /* 0x0000000e0f2d723e */ /* 0x000fe200000010ff */
[----:B------:R-:W-:Y:S01]  /*3e90*/  IMAD.IADD R51, R2, 0x1, R51 ;  /* 0x0000000102337824 */ /* 0x000fe200078e0233 */
[----:B------:R-:W-:-:S02]  /*3ea0*/  F2FP.BF16.F32.PACK_AB R46, R17, R16 ;  /* 0x00000010112e723e */ /* 0x000fc400000010ff */
[----:B------:R-:W-:-:S05]  /*3eb0*/  F2FP.BF16.F32.PACK_AB R47, R19, R18 ;  /* 0x00000012132f723e */ /* 0x000fca00000010ff */
[----:B------:R2:W-:Y:S01]  /*3ec0*/  STS.128 [R37], R44 ;  /* 0x0000002c25007388 */ /* 0x0005e20000000c00 */
[----:B------:R-:W-:Y:S01]  /*3ed0*/  NOP ;  /* 0x0000000000007918 */ /* 0x000fe20000000000 */
[----:B-1----:R-:W1:Y:S01]  /*3ee0*/  LDTM.x8 R12, tmem[UR7+0x30] ;  /* 0x00003007000c79ee */ /* 0x002e6200081c0000 */
[----:B------:R-:W-:Y:S02]  /*3ef0*/  F2FP.BF16.F32.PACK_AB R40, R5, R4 ;  /* 0x000000040528723e */ /* 0x000fe400000010ff */
[----:B------:R-:W-:Y:S02]  /*3f00*/  F2FP.BF16.F32.PACK_AB R41, R7, R6 ;  /* 0x000000060729723e */ /* 0x000fe400000010ff */
[----:B------:R-:W-:Y:S02]  /*3f10*/  F2FP.BF16.F32.PACK_AB R42, R9, R8 ;  /* 0x00000008092a723e */ /* 0x000fe400000010ff */
        /* <DEDUP_REMOVED lines=10> */
[----:B-1----:R-:W-:Y:S02]  /*3fc0*/  F2FP.BF16.F32.PACK_AB R4, R5, R4 ;  /* 0x000000040504723e */ /* 0x002fe400000010ff */
[----:B------:R-:W-:Y:S02]  /*3fd0*/  F2FP.BF16.F32.PACK_AB R5, R7, R6 ;  /* 0x000000060705723e */ /* 0x000fe400000010ff */
[----:B------:R-:W-:Y:S02]  /*3fe0*/  F2FP.BF16.F32.PACK_AB R6, R9, R8 ;  /* 0x000000080906723e */ /* 0x000fe400000010ff */
[----:B------:R-:W-:-:S05]  /*3ff0*/  F2FP.BF16.F32.PACK_AB R7, R11, R10 ;  /* 0x0000000a0b07723e */ /* 0x000fca00000010ff */
        /* <DEDUP_REMOVED lines=11> */
[----:B------:R-:W-:-:S09]  /*40b0*/  R2UR UR6, R33 ;  /* 0x00000000210672ca */ /* 0x000fd200000e0000 */
[----:B------:R-:W-:Y:S02]  /*40c0*/  UIADD3 UR5, UPT, UPT, UR5, 0x20, URZ ;  /* 0x0000002005057890 */ /* 0x000fe4000fffe0ff */
[----:B-1----:R-:W-:-:S04]  /*40d0*/  UIADD3 UR8, UP0, UPT, UR8, 0x240, URZ ;  /* 0x0000024008087890 */ /* 0x002fc8000ff1e0ff */
[----:B------:R-:W-:-:S09]  /*40e0*/  UIADD3.X UR9, UPT, UPT, URZ, UR9, URZ, UP0, !UPT ;  /* 0x00000009ff097290 */ /* 0x000fd200087fe4ff */
[----:B------:R1:W-:Y:S02]  /*40f0*/  UTMASTG.2D [UR4], [UR8] ;  /* 0x00000004080073b5 */ /* 0x0003e40008008000 */
[----:B-1----:R0:W-:Y:S02]  /*4100*/  UTMACMDFLUSH ;  /* 0x00000000000079b7 */ /* 0x0021e40000000000 */
.L_x_59:
[----:B------:R-:W-:Y:S05]  /*4110*/  BSYNC.RECONVERGENT B0 ;  /* 0x0000000000007941 */ /* 0x000fea0003800200 */
.L_x_58:
[----:B------:R-:W-:-:S04]  /*4120*/  DEPBAR.LE SB0, 0x1 ;  /* 0x000080400000791a */ /* 0x000fc80000000000 */
.L_x_57:
[----:B------:R-:W-:Y:S01]  /*4130*/  BAR.SYNC.DEFER_BLOCKING 0x8, 0x80 ;  /* 0x0202000000007b1d */ /* 0x000fe20000010000 */
[C---:B--2---:R-:W-:Y:S02]  /*4140*/  IMAD R41, R53.reuse, 0x2000, R32 ;  /* 0x0000200035297824 */ /* 0x044fe400078e0220 */
[----:B------:R-:W-:Y:S02]  /*4150*/  IMAD R48, R53, 0x2000, R2 ;  /* 0x0000200035307824 */ /* 0x000fe400078e0202 */
[----:B------:R-:W-:Y:S01]  /*4160*/  IMAD R38, R30, 0x80, R41 ;  /* 0x000000801e267824 */ /* 0x000fe200078e0229 */
[----:B------:R-:W1:Y:S03]  /*4170*/  LDTM.x8 R12, tmem[UR7+0x40] ;  /* 0x00004007000c79ee */ /* 0x000e6600081c0000 */
[----:B------:R-:W-:-:S04]  /*4180*/  IMAD R49, R26, 0x10, R38 ;  /* 0x000000101a317824 */ /* 0x000fc800078e0226 */
[C---:B------:R-:W-:Y:S01]  /*4190*/  IMAD.IADD R49, R2.reuse, 0x1, R49 ;  /* 0x0000000102317824 */ /* 0x040fe200078e0231 */
[----:B------:R-:W-:Y:S01]  /*41a0*/  NOP ;  /* 0x0000000000007918 */ /* 0x000fe20000000000 */
[----:B-1----:R-:W1:Y:S01]  /*41b0*/  LDTM.x8 R4, tmem[UR7+0x48] ;  /* 0x00004807000479ee */ /* 0x002e6200081c0000 */
[----:B------:R-:W-:Y:S01]  /*41c0*/  F2FP.BF16.F32.PACK_AB R44, R13, R12 ;  /* 0x0000000c0d2c723e */ /* 0x000fe200000010ff */
[----:B------:R-:W-:Y:S01]  /*41d0*/  IMAD R13, R29, 0x10, R38 ;  /* 0x000000101d0d7824 */ /* 0x000fe200078e0226 */
[----:B------:R-:W-:Y:S02]  /*41e0*/  F2FP.BF16.F32.PACK_AB R45, R15, R14 ;  /* 0x0000000e0f2d723e */ /* 0x000fe400000010ff */
[----:B------:R-:W-:Y:S01]  /*41f0*/  F2FP.BF16.F32.PACK_AB R46, R17, R16 ;  /* 0x00000010112e723e */ /* 0x000fe200000010ff */
[----:B------:R-:W-:Y:S01]  /*4200*/  IMAD.IADD R36, R2, 0x1, R13 ;  /* 0x0000000102247824 */ /* 0x000fe200078e020d */
[----:B------:R-:W-:-:S05]  /*4210*/  F2FP.BF16.F32.PACK_AB R47, R19, R18 ;  /* 0x00000012132f723e */ /* 0x000fca00000010ff */
[----:B------:R2:W-:Y:S01]  /*4220*/  STS.128 [R36], R44 ;  /* 0x0000002c24007388 */ /* 0x0005e20000000c00 */
        /* <DEDUP_REMOVED lines=11> */
[----:B------:R-:W-:Y:S02]  /*42e0*/  F2FP.BF16.F32.PACK_AB R12, R13, R12 ;  /* 0x0000000c0d0c723e */ /* 0x000fe400000010ff */
[----:B------:R-:W-:Y:S02]  /*42f0*/  F2FP.BF16.F32.PACK_AB R13, R15, R14 ;  /* 0x0000000e0f0d723e */ /* 0x000fe400000010ff */
[----:B------:R-:W-:Y:S01]  /*4300*/  F2FP.BF16.F32.PACK_AB R14, R17, R16 ;  /* 0x00000010110e723e */ /* 0x000fe200000010ff */
[----:B------:R-:W-:Y:S01]  /*4310*/  IMAD R17, R27, 0x10, R38 ;  /* 0x000000101b117824 */ /* 0x000fe200078e0226 */
[----:B------:R-:W-:-:S03]  /*4320*/  F2FP.BF16.F32.PACK_AB R15, R19, R18 ;  /* 0x00000012130f723e */ /* 0x000fc600000010ff */
[----:B------:R-:W-:-:S05]  /*4330*/  IMAD.IADD R38, R2, 0x1, R17 ;  /* 0x0000000102267824 */ /* 0x000fca00078e0211 */
        /* <DEDUP_REMOVED lines=23> */
.L_x_62:
[----:B------:R-:W-:Y:S05]  /*44b0*/  BSYNC.RECONVERGENT B0 ;  /* 0x0000000000007941 */ /* 0x000fea0003800200 */
.L_x_61:
[----:B------:R-:W-:-:S04]  /*44c0*/  DEPBAR.LE SB0, 0x1 ;  /* 0x000080400000791a */ /* 0x000fc80000000000 */
.L_x_60:
[----:B------:R-:W-:Y:S06]  /*44d0*/  BAR.SYNC.DEFER_BLOCKING 0x8, 0x80 ;  /* 0x0202000000007b1d */ /* 0x000fec0000010000 */
[----:B--2---:R-:W1:Y:S01]  /*44e0*/  LDTM.x8 R12, tmem[UR7+0x60] ;  /* 0x00006007000c79ee */ /* 0x004e6200081c0000 */
[----:B------:R-:W-:Y:S01]  /*44f0*/  NOP ;  /* 0x0000000000007918 */ /* 0x000fe20000000000 */
[----:B-1----:R-:W1:Y:S01]  /*4500*/  LDTM.x8 R4, tmem[UR7+0x68] ;  /* 0x00006807000479ee */ /* 0x002e6200081c0000 */
[----:B------:R-:W-:Y:S02]  /*4510*/  F2FP.BF16.F32.PACK_AB R44, R13, R12 ;  /* 0x0000000c0d2c723e */ /* 0x000fe400000010ff */
[----:B------:R-:W-:-:S02]  /*4520*/  F2FP.BF16.F32.PACK_AB R45, R15, R14 ;  /* 0x0000000e0f2d723e */ /* 0x000fc400000010ff */
        /* <DEDUP_REMOVED lines=39> */
.L_x_65:
[----:B------:R-:W-:Y:S05]  /*47a0*/  BSYNC.RECONVERGENT B0 ;  /* 0x0000000000007941 */ /* 0x000fea0003800200 */
.L_x_64:
[----:B------:R-:W-:-:S04]  /*47b0*/  DEPBAR.LE SB0, 0x1 ;  /* 0x000080400000791a */ /* 0x000fc80000000000 */
.L_x_63:
        /* <DEDUP_REMOVED lines=45> */
.L_x_68:
[----:B------:R-:W-:Y:S05]  /*4a90*/  BSYNC.RECONVERGENT B0 ;  /* 0x0000000000007941 */ /* 0x000fea0003800200 */
.L_x_67:
[----:B------:R-:W-:-:S04]  /*4aa0*/  DEPBAR.LE SB0, 0x1 ;  /* 0x000080400000791a */ /* 0x000fc80000000000 */
.L_x_66:
        /* <DEDUP_REMOVED lines=45> */
.L_x_71:
[----:B------:R-:W-:Y:S05]  /*4d80*/  BSYNC.RECONVERGENT B0 ;  /* 0x0000000000007941 */ /* 0x000fea0003800200 */
.L_x_70:
[----:B------:R-:W-:-:S04]  /*4d90*/  DEPBAR.LE SB0, 0x1 ;  /* 0x000080400000791a */ /* 0x000fc80000000000 */
.L_x_69:
[----:B------:R-:W-:Y:S01]  /*4da0*/  BAR.SYNC.DEFER_BLOCKING 0x8, 0x80 ;  /* 0x0202000000007b1d */ /* 0x000fe20000010000 */
[----:B------:R-:W-:-:S05]  /*4db0*/  VIADD R3, R3, 0x334a0 ;  /* 0x000334a003037836 */ /* 0x000fca0000000000 */
[----:B------:R-:W-:Y:S01]  /*4dc0*/  PRMT R3, RZ, 0x654, R3 ;  /* 0x00000654ff037816 */ /* 0x000fe20000000003 */
[----:B--2---:R-:W1:Y:S01]  /*4dd0*/  LDTM.x8 R12, tmem[UR7+0xc0] ;  /* 0x0000c007000c79ee */ /* 0x004e6200081c0000 */
        /* <DEDUP_REMOVED lines=27> */
[----:B------:R-:W-:Y:S01]  /*4f90*/  NOP ;  /* 0x0000000000007918 */ /* 0x000fe20000000000 */
[----:B------:R2:W-:Y:S01]  /*4fa0*/  SYNCS.ARRIVE.TRANS64.RED.A1T0 RZ, [R3+URZ], RZ ;  /* 0x000000ff03ff79a7 */ /* 0x0005e200081004ff */
        /* <DEDUP_REMOVED lines=16> */
.L_x_73:
[----:B------:R-:W-:Y:S05]  /*50b0*/  BSYNC.RECONVERGENT B0 ;  /* 0x0000000000007941 */ /* 0x000fea0003800200 */
.L_x_72:
[----:B------:R-:W-:Y:S02]  /*50c0*/  IADD3 R25, PT, PT, R25, 0x8c, RZ ;  /* 0x0000008c19197810 */ /* 0x000fe40007ffe0ff */
[----:B------:R-:W-:Y:S01]  /*50d0*/  IADD3 R31, PT, PT, R31, 0x8c, RZ ;  /* 0x0000008c1f1f7810 */ /* 0x000fe20007ffe0ff */
[----:B------:R-:W-:Y:S06]  /*50e0*/  @P0 BRA `(.L_x_74) ;  /* 0xffffffe400800947 */ /* 0x000fec000383ffff */
.L_x_51:
[----:B------:R-:W-:-:S13]  /*50f0*/  ISETP.NE.AND P0, PT, R21, 0x3, PT ;  /* 0x000000031500780c */ /* 0x000fda0003f05270 */
[----:B------:R-:W-:Y:S05]  /*5100*/  @P0 EXIT ;  /* 0x000000000000094d */ /* 0x000fea0003800000 */
[----:B------:R-:W-:Y:S05]  /*5110*/  WARPSYNC.ALL ;  /* 0x0000000000007948 */ /* 0x000fea0003800000 */
[----:B------:R-:W-:Y:S01]  /*5120*/  NOP ;  /* 0x0000000000007918 */ /* 0x000fe20000000000 */
[----:B------:R-:W1:Y:S01]  /*5130*/  S2UR UR5, SR_CgaCtaId ;  /* 0x00000000000579c3 */ /* 0x000e620000008800 */
[----:B------:R-:W-:Y:S02]  /*5140*/  UMOV UR4, 0x50 ;  /* 0x0000005000047882 */ /* 0x000fe40000000000 */
[----:B-1----:R-:W-:-:S09]  /*5150*/  ULEA UR5, UR5, UR4, 0x18 ;  /* 0x0000000405057291 */ /* 0x002fd2000f8ec0ff */
[----:B------:R-:W1:Y:S02]  /*5160*/  LDS R2, [UR5] ;  /* 0x00000005ff027984 */ /* 0x000e640008000800 */
[----:B-1----:R-:W-:-:S04]  /*5170*/  LOP3.LUT R0, R2, 0xffff, RZ, 0xc0, !PT ;  /* 0x0000ffff02007812 */ /* 0x002fc800078ec0ff */
[----:B------:R-:W-:-:S13]  /*5180*/  ISETP.NE.AND P0, PT, R0, 0xffff, PT ;  /* 0x0000ffff0000780c */ /* 0x000fda0003f05270 */
[----:B------:R-:W-:Y:S05]  /*5190*/  @P0 BRA `(.L_x_75) ;  /* 0x0000000000480947 */ /* 0x000fea0003800000 */
[----:B------:R-:W-:-:S04]  /*51a0*/  SHF.R.U32.HI R0, RZ, 0x10, R2 ;  /* 0x00000010ff007819 */ /* 0x000fc80000011602 */
[----:B------:R-:W-:-:S04]  /*51b0*/  LOP3.LUT R0, R0, 0x1, RZ, 0xc0, !PT ;  /* 0x0000000100007812 */ /* 0x000fc800078ec0ff */
[----:B------:R-:W-:-:S13]  /*51c0*/  ISETP.NE.AND P0, PT, R0, 0x1, PT ;  /* 0x000000010000780c */ /* 0x000fda0003f05270 */
[----:B------:R-:W-:Y:S05]  /*51d0*/  @P0 BRA `(.L_x_76) ;  /* 0x00000000002c0947 */ /* 0x000fea0003800000 */
[----:B------:R-:W1:Y:S01]  /*51e0*/  S2R R0, SR_LANEID ;  /* 0x0000000000007919 */ /* 0x000e620000000000 */
[----:B------:R-:W-:Y:S01]  /*51f0*/  IMAD.MOV.U32 R2, RZ, RZ, -0x20000 ;  /* 0xfffe0000ff027424 */ /* 0x000fe200078e00ff */
[----:B------:R-:W-:Y:S02]  /*5200*/  VOTEU.ANY UR6, UPT, PT ;  /* 0x0000000000067886 */ /* 0x000fe400038e0100 */
[----:B------:R-:W-:Y:S01]  /*5210*/  UFLO.U32 UR6, UR6 ;  /* 0x00000006000672bd */ /* 0x000fe200080e0000 */
[----:B------:R-:W3:Y:S05]  /*5220*/  REDUX UR4, R2 ;  /* 0x00000000020473c4 */ /* 0x000eea0000000000 */
[----:B-1----:R-:W-:-:S02]  /*5230*/  ISETP.EQ.U32.AND P0, PT, R0, UR6, PT ;  /* 0x0000000600007c0c */ /* 0x002fc4000bf02070 */
[----:B---3--:R-:W-:Y:S01]  /*5240*/  MOV R0, UR4 ;  /* 0x0000000400007c02 */ /* 0x008fe20008000f00 */
[----:B------:R-:W-:-:S05]  /*5250*/  UMOV UR4, 0xfffe0000 ;  /* 0xfffe000000047882 */ /* 0x000fca0000000000 */
[----:B------:R1:W-:Y:S05]  /*5260*/  UTCATOMSWS.AND URZ, UR4 ;  /* 0x0000000400ff79e3 */ /* 0x0003ea0008000000 */
[----:B------:R1:W-:Y:S01]  /*5270*/  @P0 ATOMS.AND RZ, [UR5], R0 ;  /* 0x00000000ffff098c */ /* 0x0003e2000a800005 */
[----:B------:R-:W-:Y:S05]  /*5280*/  BRA `(.L_x_77) ;  /* 0x0000000000147947 */ /* 0x000fea0003800000 */
.L_x_76:
[----:B------:R-:W-:Y:S02]  /*5290*/  MOV R2, 0x52b0 ;  /* 0x000052b000027802 */ /* 0x000fe40000000f00 */
[----:B--2---:R-:W-:Y:S05]  /*52a0*/  CALL.REL.NOINC `($__internal_0_$__cuda_sm10x_tcgen05_guardrail_trap_col_being_dealloced_not_returned_by_alloc) ;  /* 0x0000000400f07944 */ /* 0x004fea0003c00000 */
[----:B------:R-:W-:Y:S05]  /*52b0*/  BRA `(.L_x_77) ;  /* 0x0000000000087947 */ /* 0x000fea0003800000 */
.L_x_75:
[----:B------:R-:W-:Y:S02]  /*52c0*/  MOV R2, 0x52e0 ;  /* 0x000052e000027802 */ /* 0x000fe40000000f00 */
[----:B--2---:R-:W-:Y:S05]  /*52d0*/  CALL.REL.NOINC `($__internal_2_$__cuda_sm10x_tcgen05_guardrail_trap_unallocated_columns_being_dealloced) ;  /* 0x0000000400fc7944 */ /* 0x004fea0003c00000 */
.L_x_77:
[----:B------:R-:W-:Y:S01]  /*52e0*/  NOP ;  /* 0x0000000000007918 */ /* 0x000fe20000000000 */
[----:B-1----:R-:W-:Y:S05]  /*52f0*/  EXIT ;  /* 0x000000000000794d */ /* 0x002fea0003800000 */
.L_x_13:
[----:B------:R-:W-:-:S07]  /*5300*/  MOV R7, R6 ;  /* 0x0000000600077202 */ /* 0x000fce0000000f00 */
.L_x_78:
[----:B-1----:R1:W2:Y:S02]  /*5310*/  SYNCS.PHASECHK.TRANS64.TRYWAIT P0, [R10+URZ], R7 ;  /* 0x000000070a0075a7 */ /* 0x0022a400080011ff */
[----:B--2---:R-:W-:Y:S05]  /*5320*/  @!P0 NANOSLEEP.SYNCS 0x989680 ;  /* 0x009896800000895d */ /* 0x004fea0003900000 */
[----:B------:R-:W2:Y:S02]  /*5330*/  @!P0 SYNCS.PHASECHK.TRANS64 P0, [R10+URZ], R7 ;  /* 0x000000070a0085a7 */ /* 0x000ea400080010ff */
[----:B--2---:R-:W-:Y:S05]  /*5340*/  @!P0 BRA `(.L_x_78) ;  /* 0xfffffffc00f08947 */ /* 0x004fea000383ffff */
[----:B------:R-:W-:Y:S05]  /*5350*/  BRA `(.L_x_12) ;  /* 0xffffffb4000c7947 */ /* 0x000fea000383ffff */
.L_x_16:
[----:B------:R-:W-:-:S07]  /*5360*/  MOV R3, R2 ;  /* 0x0000000200037202 */ /* 0x000fce0000000f00 */
.L_x_79:
[----:B-1----:R1:W2:Y:S02]  /*5370*/  SYNCS.PHASECHK.TRANS64.TRYWAIT P0, [R6+URZ], R3 ;  /* 0x00000003060075a7 */ /* 0x0022a400080011ff */
[----:B--2---:R-:W-:Y:S05]  /*5380*/  @!P0 NANOSLEEP.SYNCS 0x989680 ;  /* 0x009896800000895d */ /* 0x004fea0003900000 */
[----:B------:R-:W2:Y:S02]  /*5390*/  @!P0 SYNCS.PHASECHK.TRANS64 P0, [R6+URZ], R3 ;  /* 0x00000003060085a7 */ /* 0x000ea400080010ff */
[----:B--2---:R-:W-:Y:S05]  /*53a0*/  @!P0 BRA `(.L_x_79) ;  /* 0xfffffffc00f08947 */ /* 0x004fea000383ffff */
[----:B------:R-:W-:Y:S05]  /*53b0*/  BRA `(.L_x_15) ;  /* 0xffffffb400747947 */ /* 0x000fea000383ffff */
.L_x_24:
[----:B------:R-:W-:-:S07]  /*53c0*/  MOV R4, R5 ;  /* 0x0000000500047202 */ /* 0x000fce0000000f00 */
.L_x_80:
[----:B-1----:R1:W2:Y:S02]  /*53d0*/  SYNCS.PHASECHK.TRANS64.TRYWAIT P0, [R2+URZ+0x33400], R5 ;  /* 0x03340005020075a7 */ /* 0x0022a400080011ff */
[----:B--2---:R-:W-:Y:S05]  /*53e0*/  @!P0 NANOSLEEP.SYNCS 0x989680 ;  /* 0x009896800000895d */ /* 0x004fea0003900000 */
[----:B------:R-:W2:Y:S02]  /*53f0*/  @!P0 SYNCS.PHASECHK.TRANS64 P0, [R2+URZ+0x33400], R5 ;  /* 0x03340005020085a7 */ /* 0x000ea400080010ff */
[----:B--2---:R-:W-:Y:S05]  /*5400*/  @!P0 BRA `(.L_x_80) ;  /* 0xfffffffc00f08947 */ /* 0x004fea000383ffff */
[----:B------:R-:W-:Y:S05]  /*5410*/  BRA `(.L_x_81) ;  /* 0xffffffb800b07947 */ /* 0x000fea000383ffff */
.L_x_29:
[----:B------:R-:W-:Y:S02]  /*5420*/  MOV R10, UR10 ;  /* 0x0000000a000a7c02 */ /* 0x000fe40008000f00 */
[----:B------:R-:W-:Y:S02]  /*5430*/  MOV R11, UR10 ;  /* 0x0000000a000b7c02 */ /* 0x000fe40008000f00 */
[----:B------:R-:W-:-:S07]  /*5440*/  MOV R3, UR8 ;  /* 0x0000000800037c02 */ /* 0x000fce0008000f00 */
.L_x_82:
[----:B-1----:R1:W2:Y:S02]  /*5450*/  SYNCS.PHASECHK.TRANS64.TRYWAIT P1, [R3+URZ+0x334a0], R11 ;  /* 0x0334a00b030075a7 */ /* 0x0022a400080211ff */
[----:B--2---:R-:W-:Y:S05]  /*5460*/  @!P1 NANOSLEEP.SYNCS 0x989680 ;  /* 0x009896800000995d */ /* 0x004fea0003900000 */
[----:B------:R-:W2:Y:S02]  /*5470*/  @!P1 SYNCS.PHASECHK.TRANS64 P1, [R3+URZ+0x334a0], R11 ;  /* 0x0334a00b030095a7 */ /* 0x000ea400080210ff */
[----:B--2---:R-:W-:Y:S05]  /*5480*/  @!P1 BRA `(.L_x_82) ;  /* 0xfffffffc00f09947 */ /* 0x004fea000383ffff */
[----:B------:R-:W-:Y:S05]  /*5490*/  BRA `(.L_x_83) ;  /* 0xffffffc000547947 */ /* 0x000fea000383ffff */
.L_x_30:
[----:B------:R-:W-:Y:S02]  /*54a0*/  MOV R5, UR14 ;  /* 0x0000000e00057c02 */ /* 0x000fe40008000f00 */
[----:B------:R-:W-:Y:S07]  /*54b0*/  MOV R10, R11 ;  /* 0x0000000b000a7202 */ /* 0x000fee0000000f00 */
.L_x_84:
[----:B-1----:R1:W2:Y:S02]  /*54c0*/  SYNCS.PHASECHK.TRANS64.TRYWAIT P1, [R5+URZ+0x33460], R11 ;  /* 0x0334600b050075a7 */ /* 0x0022a400080211ff */
[----:B--2---:R-:W-:Y:S05]  /*54d0*/  @!P1 NANOSLEEP.SYNCS 0x989680 ;  /* 0x009896800000995d */ /* 0x004fea0003900000 */
[----:B------:R-:W2:Y:S02]  /*54e0*/  @!P1 SYNCS.PHASECHK.TRANS64 P1, [R5+URZ+0x33460], R11 ;  /* 0x0334600b050095a7 */ /* 0x000ea400080210ff */
[----:B--2---:R-:W-:Y:S05]  /*54f0*/  @!P1 BRA `(.L_x_84) ;  /* 0xfffffffc00f09947 */ /* 0x004fea000383ffff */
[----:B------:R-:W-:Y:S05]  /*5500*/  BRA `(.L_x_85) ;  /* 0xffffffc000607947 */ /* 0x000fea000383ffff */
.L_x_32:
[----:B------:R-:W-:Y:S02]  /*5510*/  MOV R3, UR10 ;  /* 0x0000000a00037c02 */ /* 0x000fe40008000f00 */
[----:B------:R-:W-:Y:S07]  /*5520*/  MOV R12, R13 ;  /* 0x0000000d000c7202 */ /* 0x000fee0000000f00 */
.L_x_86:
[----:B-1----:R1:W2:Y:S02]  /*5530*/  SYNCS.PHASECHK.TRANS64.TRYWAIT P1, [R3+URZ+0x33460], R13 ;  /* 0x0334600d030075a7 */ /* 0x0022a400080211ff */
[----:B--2---:R-:W-:Y:S05]  /*5540*/  @!P1 NANOSLEEP.SYNCS 0x989680 ;  /* 0x009896800000995d */ /* 0x004fea0003900000 */
[----:B------:R-:W2:Y:S02]  /*5550*/  @!P1 SYNCS.PHASECHK.TRANS64 P1, [R3+URZ+0x33460], R13 ;  /* 0x0334600d030095a7 */ /* 0x000ea400080210ff */
[----:B--2---:R-:W-:Y:S05]  /*5560*/  @!P1 BRA `(.L_x_86) ;  /* 0xfffffffc00f09947 */ /* 0x004fea000383ffff */
[----:B------:R-:W-:Y:S05]  /*5570*/  BRA `(.L_x_87) ;  /* 0xffffffc4003c7947 */ /* 0x000fea000383ffff */
.L_x_37:
[----:B------:R-:W-:Y:S01]  /*5580*/  HFMA2 R18, -RZ, RZ, -0.0 , 0 ;  /* 0x80000000ff127431 */ /* 0x000fe200000001ff */
[----:B-1----:R-:W-:Y:S04]  /*5590*/  MOV R19, 0x80000000 ;  /* 0x8000000000137802 */ /* 0x002fe80000000f00 */
[----:B------:R1:W2:Y:S03]  /*55a0*/  SYNCS.PHASECHK.TRANS64.TRYWAIT P0, [R4+URZ+0x33430], R19 ;  /* 0x03343013040075a7 */ /* 0x0002a600080011ff */
[----:B--2---:R-:W-:Y:S05]  /*55b0*/  @!P0 NANOSLEEP.SYNCS 0x989680 ;  /* 0x009896800000895d */ /* 0x004fea0003900000 */
[----:B------:R-:W2:Y:S02]  /*55c0*/  @!P0 SYNCS.PHASECHK.TRANS64 P0, [R4+URZ+0x33430], R19 ;  /* 0x03343013040085a7 */ /* 0x000ea400080010ff */
[----:B--2---:R-:W-:Y:S05]  /*55d0*/  @!P0 BRA `(.L_x_37) ;  /* 0xfffffffc00e88947 */ /* 0x004fea000383ffff */
[----:B------:R-:W-:Y:S05]  /*55e0*/  BRA `(.L_x_88) ;  /* 0xffffffcc00187947 */ /* 0x000fea000383ffff */
.L_x_38:
[----:B------:R-:W-:Y:S01]  /*55f0*/  HFMA2 R16, -RZ, RZ, -0.0 , 0 ;  /* 0x80000000ff107431 */ /* 0x000fe200000001ff */
[----:B--2---:R-:W-:Y:S04]  /*5600*/  MOV R17, 0x80000000 ;  /* 0x8000000000117802 */ /* 0x004fe80000000f00 */
[----:B------:R2:W3:Y:S03]  /*5610*/  SYNCS.PHASECHK.TRANS64.TRYWAIT P0, [R4+URZ+0x33438], R17 ;  /* 0x03343811040075a7 */ /* 0x0004e600080011ff */
[----:B---3--:R-:W-:Y:S05]  /*5620*/  @!P0 NANOSLEEP.SYNCS 0x989680 ;  /* 0x009896800000895d */ /* 0x008fea0003900000 */
[----:B------:R-:W3:Y:S02]  /*5630*/  @!P0 SYNCS.PHASECHK.TRANS64 P0, [R4+URZ+0x33438], R17 ;  /* 0x03343811040085a7 */ /* 0x000ee400080010ff */
[----:B---3--:R-:W-:Y:S05]  /*5640*/  @!P0 BRA `(.L_x_38) ;  /* 0xfffffffc00e88947 */ /* 0x008fea000383ffff */
[----:B------:R-:W-:Y:S05]  /*5650*/  BRA `(.L_x_89) ;  /* 0xffffffcc00987947 */ /* 0x000fea000383ffff */
.L_x_39:
[----:B------:R-:W-:Y:S01]  /*5660*/  HFMA2 R16, -RZ, RZ, -0.0 , 0 ;  /* 0x80000000ff107431 */ /* 0x000fe200000001ff */
[----:B--2---:R-:W-:Y:S04]  /*5670*/  MOV R17, 0x80000000 ;  /* 0x8000000000117802 */ /* 0x004fe80000000f00 */
[----:B------:R2:W3:Y:S03]  /*5680*/  SYNCS.PHASECHK.TRANS64.TRYWAIT P0, [R4+URZ+0x33440], R17 ;  /* 0x03344011040075a7 */ /* 0x0004e600080011ff */
[----:B---3--:R-:W-:Y:S05]  /*5690*/  @!P0 NANOSLEEP.SYNCS 0x989680 ;  /* 0x009896800000895d */ /* 0x008fea0003900000 */
[----:B------:R-:W3:Y:S02]  /*56a0*/  @!P0 SYNCS.PHASECHK.TRANS64 P0, [R4+URZ+0x33440], R17 ;  /* 0x03344011040085a7 */ /* 0x000ee400080010ff */
[----:B---3--:R-:W-:Y:S05]  /*56b0*/  @!P0 BRA `(.L_x_39) ;  /* 0xfffffffc00e88947 */ /* 0x008fea000383ffff */
[----:B------:R-:W-:Y:S05]  /*56c0*/  BRA `(.L_x_90) ;  /* 0xffffffcc00d87947 */ /* 0x000fea000383ffff */
.L_x_40:
[----:B------:R-:W-:Y:S01]  /*56d0*/  HFMA2 R16, -RZ, RZ, -0.0 , 0 ;  /* 0x80000000ff107431 */ /* 0x000fe200000001ff */
[----:B-12---:R-:W-:Y:S04]  /*56e0*/  MOV R17, 0x80000000 ;  /* 0x8000000000117802 */ /* 0x006fe80000000f00 */
[----:B------:R1:W2:Y:S03]  /*56f0*/  SYNCS.PHASECHK.TRANS64.TRYWAIT P0, [R4+URZ+0x33448], R17 ;  /* 0x03344811040075a7 */ /* 0x0002a600080011ff */
[----:B--2---:R-:W-:Y:S05]  /*5700*/  @!P0 NANOSLEEP.SYNCS 0x989680 ;  /* 0x009896800000895d */ /* 0x004fea0003900000 */
[----:B------:R-:W2:Y:S02]  /*5710*/  @!P0 SYNCS.PHASECHK.TRANS64 P0, [R4+URZ+0x33448], R17 ;  /* 0x03344811040085a7 */ /* 0x000ea400080010ff */
[----:B--2---:R-:W-:Y:S05]  /*5720*/  @!P0 BRA `(.L_x_40) ;  /* 0xfffffffc00e88947 */ /* 0x004fea000383ffff */
[----:B------:R-:W-:Y:S05]  /*5730*/  BRA `(.L_x_91) ;  /* 0xffffffd000147947 */ /* 0x000fea000383ffff */
.L_x_41:
[----:B------:R-:W-:Y:S01]  /*5740*/  HFMA2 R34, -RZ, RZ, -0.0 , 0 ;  /* 0x80000000ff227431 */ /* 0x000fe200000001ff */
[----:B-1----:R-:W-:Y:S04]  /*5750*/  MOV R35, 0x80000000 ;  /* 0x8000000000237802 */ /* 0x002fe80000000f00 */
[----:B------:R1:W2:Y:S03]  /*5760*/  SYNCS.PHASECHK.TRANS64.TRYWAIT P0, [R4+URZ+0x33450], R35 ;  /* 0x03345023040075a7 */ /* 0x0002a600080011ff */
[----:B--2---:R-:W-:Y:S05]  /*5770*/  @!P0 NANOSLEEP.SYNCS 0x989680 ;  /* 0x009896800000895d */ /* 0x004fea0003900000 */
[----:B------:R-:W2:Y:S02]  /*5780*/  @!P0 SYNCS.PHASECHK.TRANS64 P0, [R4+URZ+0x33450], R35 ;  /* 0x03345023040085a7 */ /* 0x000ea400080010ff */
[----:B--2---:R-:W-:Y:S05]  /*5790*/  @!P0 BRA `(.L_x_41) ;  /* 0xfffffffc00e88947 */ /* 0x004fea000383ffff */
[----:B------:R-:W-:Y:S05]  /*57a0*/  BRA `(.L_x_92) ;  /* 0xffffffd000507947 */ /* 0x000fea000383ffff */
.L_x_42:
[----:B------:R-:W-:Y:S01]  /*57b0*/  HFMA2 R40, -RZ, RZ, -0.0 , 0 ;  /* 0x80000000ff287431 */ /* 0x000fe200000001ff */
[----:B-1----:R-:W-:Y:S04]  /*57c0*/  MOV R41, 0x80000000 ;  /* 0x8000000000297802 */ /* 0x002fe80000000f00 */
[----:B------:R1:W2:Y:S03]  /*57d0*/  SYNCS.PHASECHK.TRANS64.TRYWAIT P0, [R4+URZ+0x33458], R41 ;  /* 0x03345829040075a7 */ /* 0x0002a600080011ff */
[----:B--2---:R-:W-:Y:S05]  /*57e0*/  @!P0 NANOSLEEP.SYNCS 0x989680 ;  /* 0x009896800000895d */ /* 0x004fea0003900000 */
[----:B------:R-:W2:Y:S02]  /*57f0*/  @!P0 SYNCS.PHASECHK.TRANS64 P0, [R4+URZ+0x33458], R41 ;  /* 0x03345829040085a7 */ /* 0x000ea400080010ff */
[----:B--2---:R-:W-:Y:S05]  /*5800*/  @!P0 BRA `(.L_x_42) ;  /* 0xfffffffc00e88947 */ /* 0x004fea000383ffff */
[----:B------:R-:W-:Y:S05]  /*5810*/  BRA `(.L_x_93) ;  /* 0xffffffd000c87947 */ /* 0x000fea000383ffff */
.L_x_43:
[----:B--2---:R2:W3:Y:S02]  /*5820*/  SYNCS.PHASECHK.TRANS64.TRYWAIT P0, [R4+URZ+0x33430], RZ ;  /* 0x033430ff040075a7 */ /* 0x0044e400080011ff */
[----:B---3--:R-:W-:Y:S05]  /*5830*/  @!P0 NANOSLEEP.SYNCS 0x989680 ;  /* 0x009896800000895d */ /* 0x008fea0003900000 */
[----:B------:R-:W3:Y:S02]  /*5840*/  @!P0 SYNCS.PHASECHK.TRANS64 P0, [R4+URZ+0x33430], RZ ;  /* 0x033430ff040085a7 */ /* 0x000ee400080010ff */
[----:B---3--:R-:W-:Y:S05]  /*5850*/  @!P0 BRA `(.L_x_43) ;  /* 0xfffffffc00f08947 */ /* 0x008fea000383ffff */
[----:B------:R-:W-:Y:S05]  /*5860*/  BRA `(.L_x_94) ;  /* 0xffffffd400007947 */ /* 0x000fea000383ffff */
.L_x_44:
[----:B---3--:R3:W4:Y:S02]  /*5870*/  SYNCS.PHASECHK.TRANS64.TRYWAIT P0, [R4+URZ+0x33438], RZ ;  /* 0x033438ff040075a7 */ /* 0x00872400080011ff */
[----:B----4-:R-:W-:Y:S05]  /*5880*/  @!P0 NANOSLEEP.SYNCS 0x989680 ;  /* 0x009896800000895d */ /* 0x010fea0003900000 */
[----:B------:R-:W4:Y:S02]  /*5890*/  @!P0 SYNCS.PHASECHK.TRANS64 P0, [R4+URZ+0x33438], RZ ;  /* 0x033438ff040085a7 */ /* 0x000f2400080010ff */
[----:B----4-:R-:W-:Y:S05]  /*58a0*/  @!P0 BRA `(.L_x_44) ;  /* 0xfffffffc00f08947 */ /* 0x010fea000383ffff */
[----:B------:R-:W-:Y:S05]  /*58b0*/  BRA `(.L_x_95) ;  /* 0xffffffd400387947 */ /* 0x000fea000383ffff */
.L_x_45:
[----:B----4-:R4:W5:Y:S02]  /*58c0*/  SYNCS.PHASECHK.TRANS64.TRYWAIT P0, [R4+URZ+0x33440], RZ ;  /* 0x033440ff040075a7 */ /* 0x01096400080011ff */
[----:B-----5:R-:W-:Y:S05]  /*58d0*/  @!P0 NANOSLEEP.SYNCS 0x989680 ;  /* 0x009896800000895d */ /* 0x020fea0003900000 */
[----:B------:R-:W5:Y:S02]  /*58e0*/  @!P0 SYNCS.PHASECHK.TRANS64 P0, [R4+URZ+0x33440], RZ ;  /* 0x033440ff040085a7 */ /* 0x000f6400080010ff */
[----:B-----5:R-:W-:Y:S05]  /*58f0*/  @!P0 BRA `(.L_x_45) ;  /* 0xfffffffc00f08947 */ /* 0x020fea000383ffff */
[----:B------:R-:W-:Y:S05]  /*5900*/  BRA `(.L_x_96) ;  /* 0xffffffd400707947 */ /* 0x000fea000383ffff */
.L_x_46:
[----:B-1----:R1:W5:Y:S02]  /*5910*/  SYNCS.PHASECHK.TRANS64.TRYWAIT P0, [R4+URZ+0x33448], RZ ;  /* 0x033448ff040075a7 */ /* 0x00236400080011ff */
[----:B-----5:R-:W-:Y:S05]  /*5920*/  @!P0 NANOSLEEP.SYNCS 0x989680 ;  /* 0x009896800000895d */ /* 0x020fea0003900000 */
[----:B------:R-:W5:Y:S02]  /*5930*/  @!P0 SYNCS.PHASECHK.TRANS64 P0, [R4+URZ+0x33448], RZ ;  /* 0x033448ff040085a7 */ /* 0x000f6400080010ff */
[----:B-----5:R-:W-:Y:S05]  /*5940*/  @!P0 BRA `(.L_x_46) ;  /* 0xfffffffc00f08947 */ /* 0x020fea000383ffff */
[----:B------:R-:W-:Y:S05]  /*5950*/  BRA `(.L_x_97) ;  /* 0xffffffd400e47947 */ /* 0x000fea000383ffff */
.L_x_47:
[----:B-1----:R1:W5:Y:S02]  /*5960*/  SYNCS.PHASECHK.TRANS64.TRYWAIT P0, [R4+URZ+0x33450], RZ ;  /* 0x033450ff040075a7 */ /* 0x00236400080011ff */
[----:B-----5:R-:W-:Y:S05]  /*5970*/  @!P0 NANOSLEEP.SYNCS 0x989680 ;  /* 0x009896800000895d */ /* 0x020fea0003900000 */
[----:B------:R-:W5:Y:S02]  /*5980*/  @!P0 SYNCS.PHASECHK.TRANS64 P0, [R4+URZ+0x33450], RZ ;  /* 0x033450ff040085a7 */ /* 0x000f6400080010ff */
[----:B-----5:R-:W-:Y:S05]  /*5990*/  @!P0 BRA `(.L_x_47) ;  /* 0xfffffffc00f08947 */ /* 0x020fea000383ffff */
[----:B------:R-:W-:Y:S05]  /*59a0*/  BRA `(.L_x_98) ;  /* 0xffffffd8001c7947 */ /* 0x000fea000383ffff */
.L_x_48:
[----:B-1----:R1:W5:Y:S02]  /*59b0*/  SYNCS.PHASECHK.TRANS64.TRYWAIT P0, [R4+URZ+0x33458], RZ ;  /* 0x033458ff040075a7 */ /* 0x00236400080011ff */
[----:B-----5:R-:W-:Y:S05]  /*59c0*/  @!P0 NANOSLEEP.SYNCS 0x989680 ;  /* 0x009896800000895d */ /* 0x020fea0003900000 */
[----:B------:R-:W5:Y:S02]  /*59d0*/  @!P0 SYNCS.PHASECHK.TRANS64 P0, [R4+URZ+0x33458], RZ ;  /* 0x033458ff040085a7 */ /* 0x000f6400080010ff */
[----:B-----5:R-:W-:Y:S05]  /*59e0*/  @!P0 BRA `(.L_x_48) ;  /* 0xfffffffc00f08947 */ /* 0x020fea000383ffff */
[----:B------:R-:W-:Y:S05]  /*59f0*/  BRA `(.L_x_99) ;  /* 0xffffffd800547947 */ /* 0x000fea000383ffff */
.L_x_52:
[-C--:B------:R-:W-:Y:S02]  /*5a00*/  MOV R4, R0.reuse ;  /* 0x0000000000047202 */ /* 0x080fe40000000f00 */
[----:B------:R-:W-:-:S07]  /*5a10*/  MOV R5, R0 ;  /* 0x0000000000057202 */ /* 0x000fce0000000f00 */
.L_x_100:
[----:B-1----:R1:W2:Y:S02]  /*5a20*/  SYNCS.PHASECHK.TRANS64.TRYWAIT P2, [R3+URZ+0x33490], R5 ;  /* 0x03349005030075a7 */ /* 0x0022a400080411ff */
[----:B--2---:R-:W-:Y:S05]  /*5a30*/  @!P2 NANOSLEEP.SYNCS 0x989680 ;  /* 0x009896800000a95d */ /* 0x004fea0003900000 */
[----:B------:R-:W2:Y:S02]  /*5a40*/  @!P2 SYNCS.PHASECHK.TRANS64 P2, [R3+URZ+0x33490], R5 ;  /* 0x033490050300a5a7 */ /* 0x000ea400080410ff */
[----:B--2---:R-:W-:Y:S05]  /*5a50*/  @!P2 BRA `(.L_x_100) ;  /* 0xfffffffc00f0a947 */ /* 0x004fea000383ffff */
[----:B------:R-:W-:Y:S05]  /*5a60*/  BRA `(.L_x_101) ;  /* 0xffffffdc00707947 */ /* 0x000fea000383ffff */
        .weak           $__internal_0_$__cuda_sm10x_tcgen05_guardrail_trap_col_being_dealloced_not_returned_by_alloc
        .type           $__internal_0_$__cuda_sm10x_tcgen05_guardrail_trap_col_being_dealloced_not_returned_by_alloc,@function
        .size           $__internal_0_$__cuda_sm10x_tcgen05_guardrail_trap_col_being_dealloced_not_returned_by_alloc,($__internal_1_$__cuda_sm10x_tcgen05_guardrail_trap_phase_invalid_during_alloc - $__internal_0_$__cuda_sm10x_tcgen05_guardrail_trap_col_being_dealloced_not_returned_by_alloc)
$__internal_0_$__cuda_sm10x_tcgen05_guardrail_trap_col_being_dealloced_not_returned_by_alloc:
[----:B------:R-:W-:Y:S05]  /*5a70*/  BPT.TRAP 0x1 ;  /* 0x000000040000795c */ /* 0x000fea0000300000 */
[----:B------:R-:W-:-:S04]  /*5a80*/  HFMA2 R3, -RZ, RZ, 0, 0 ;  /* 0x00000000ff037431 */ /* 0x000fc800000001ff */
[----:B------:R-:W-:Y:S05]  /*5a90*/  RET.REL.NODEC R2 `(_ZN9deep_gemm24sm100_fp8_gemm_1d1d_implILN4cute4UMMA5MajorE0ELS3_0ELj0ELj24576ELj1536ELj128ELj224ELj128ELj1ELj128ELj128ELj64ELj6ELj128ELj128ELj2ELb0ELj140ELNS_8GemmTypeE0ELb0EN7cutlass10bfloat16_tENS_16EpilogueIdentityEEEvPijjj14CUtensorMap_stS9_S9_S9_S9_) ;  /* 0xffffffa402587950 */ /* 0x000fea0003c3ffff */
        .weak           $__internal_1_$__cuda_sm10x_tcgen05_guardrail_trap_phase_invalid_during_alloc
        .type           $__internal_1_$__cuda_sm10x_tcgen05_guardrail_trap_phase_invalid_during_alloc,@function
        .size           $__internal_1_$__cuda_sm10x_tcgen05_guardrail_trap_phase_invalid_during_alloc,($__internal_2_$__cuda_sm10x_tcgen05_guardrail_trap_unallocated_columns_being_dealloced - $__internal_1_$__cuda_sm10x_tcgen05_guardrail_trap_phase_invalid_during_alloc)
$__internal_1_$__cuda_sm10x_tcgen05_guardrail_trap_phase_invalid_during_alloc:
[----:B------:R-:W-:Y:S05]  /*5aa0*/  BPT.TRAP 0x1 ;  /* 0x000000040000795c */ /* 0x000fea0000300000 */
[----:B------:R-:W-:-:S04]  /*5ab0*/  MOV R3, 0x0 ;  /* 0x0000000000037802 */ /* 0x000fc80000000f00 */
[----:B------:R-:W-:Y:S05]  /*5ac0*/  RET.REL.NODEC R2 `(_ZN9deep_gemm24sm100_fp8_gemm_1d1d_implILN4cute4UMMA5MajorE0ELS3_0ELj0ELj24576ELj1536ELj128ELj224ELj128ELj1ELj128ELj128ELj64ELj6ELj128ELj128ELj2ELb0ELj140ELNS_8GemmTypeE0ELb0EN7cutlass10bfloat16_tENS_16EpilogueIdentityEEEvPijjj14CUtensorMap_stS9_S9_S9_S9_) ;  /* 0xffffffa4024c7950 */ /* 0x000fea0003c3ffff */
        .weak           $__internal_2_$__cuda_sm10x_tcgen05_guardrail_trap_unallocated_columns_being_dealloced
        .type           $__internal_2_$__cuda_sm10x_tcgen05_guardrail_trap_unallocated_columns_being_dealloced,@function
        .size           $__internal_2_$__cuda_sm10x_tcgen05_guardrail_trap_unallocated_columns_being_dealloced,($__internal_3_$__cuda_sm20_div_u16 - $__internal_2_$__cuda_sm10x_tcgen05_guardrail_trap_unallocated_columns_being_dealloced)
$__internal_2_$__cuda_sm10x_tcgen05_guardrail_trap_unallocated_columns_being_dealloced:
[----:B------:R-:W-:Y:S05]  /*5ad0*/  BPT.TRAP 0x1 ;  /* 0x000000040000795c */ /* 0x000fea0000300000 */
[----:B------:R-:W-:-:S04]  /*5ae0*/  HFMA2 R3, -RZ, RZ, 0, 0 ;  /* 0x00000000ff037431 */ /* 0x000fc800000001ff */
[----:B------:R-:W-:Y:S05]  /*5af0*/  RET.REL.NODEC R2 `(_ZN9deep_gemm24sm100_fp8_gemm_1d1d_implILN4cute4UMMA5MajorE0ELS3_0ELj0ELj24576ELj1536ELj128ELj224ELj128ELj1ELj128ELj128ELj64ELj6ELj128ELj128ELj2ELb0ELj140ELNS_8GemmTypeE0ELb0EN7cutlass10bfloat16_tENS_16EpilogueIdentityEEEvPijjj14CUtensorMap_stS9_S9_S9_S9_) ;  /* 0xffffffa402407950 */ /* 0x000fea0003c3ffff */
        .weak           $__internal_3_$__cuda_sm20_div_u16
        .type           $__internal_3_$__cuda_sm20_div_u16,@function
        .size           $__internal_3_$__cuda_sm20_div_u16,(.L_x_106 - $__internal_3_$__cuda_sm20_div_u16)
$__internal_3_$__cuda_sm20_div_u16:
[----:B------:R-:W1:Y:S01]  /*5b00*/  I2F.U16 R9, R39 ;  /* 0x0000002700097306 */ /* 0x000e620000101000 */
[----:B------:R-:W-:-:S07]  /*5b10*/  IMAD.MOV.U32 R0, RZ, RZ, 0x4b800000 ;  /* 0x4b800000ff007424 */ /* 0x000fce00078e00ff */
[----:B------:R-:W-:Y:S01]  /*5b20*/  I2F.U16.RZ R5, R5 ;  /* 0x0000000500057306 */ /* 0x000fe2000010d000 */
[C---:B-1----:R-:W-:Y:S02]  /*5b30*/  FSETP.GEU.AND P1, PT, |R9|.reuse, 1.175494350822287508e-38, PT ;  /* 0x008000000900780b */ /* 0x042fe40003f2e200 */
[----:B------:R-:W-:Y:S02]  /*5b40*/  FSETP.GT.AND P2, PT, |R9|, 8.50705917302346158658e+37, PT ;  /* 0x7e8000000900780b */ /* 0x000fe40003f44200 */
[----:B------:R-:W-:Y:S02]  /*5b50*/  FSEL R0, R0, 1, !P1 ;  /* 0x3f80000000007808 */ /* 0x000fe40004800000 */
[----:B------:R-:W-:Y:S02]  /*5b60*/  ISETP.NE.U32.AND P1, PT, R39, RZ, PT ;  /* 0x000000ff2700720c */ /* 0x000fe40003f25070 */
[----:B------:R-:W-:-:S05]  /*5b70*/  FSEL R0, R0, 0.25, !P2 ;  /* 0x3e80000000007808 */ /* 0x000fca0005000000 */
[----:B------:R-:W-:-:S06]  /*5b80*/  FMUL R9, R9, R0 ;  /* 0x0000000009097220 */ /* 0x000fcc0000400000 */
[----:B------:R-:W1:Y:S02]  /*5b90*/  MUFU.RCP R9, R9 ;  /* 0x0000000900097308 */ /* 0x000e640000001000 */
[----:B-1----:R-:W-:-:S04]  /*5ba0*/  FMUL R0, R0, R9 ;  /* 0x0000000900007220 */ /* 0x002fc80000400000 */
[----:B------:R-:W-:-:S04]  /*5bb0*/  VIADD R0, R0, 0x2 ;  /* 0x0000000200007836 */ /* 0x000fc80000000000 */
[----:B------:R-:W-:-:S04]  /*5bc0*/  FMUL.RZ R11, R5, R0 ;  /* 0x00000000050b7220 */ /* 0x000fc8000040c000 */
[----:B------:R1:W2:Y:S02]  /*5bd0*/  F2I.U32.TRUNC.NTZ R0, R11 ;  /* 0x0000000b00007305 */ /* 0x0002a4000020f000 */
[----:B-1----:R-:W-:Y:S01]  /*5be0*/  IMAD.MOV.U32 R11, RZ, RZ, 0x0 ;  /* 0x00000000ff0b7424 */ /* 0x002fe200078e00ff */
[----:B--2---:R-:W-:Y:S02]  /*5bf0*/  LOP3.LUT R0, R0, 0xffff, RZ, 0xc0, !PT ;  /* 0x0000ffff00007812 */ /* 0x004fe400078ec0ff */
[----:B------:R-:W-:Y:S01]  /*5c00*/  @!P1 MOV R0, 0xffffffff ;  /* 0xffffffff00009802 */ /* 0x000fe20000000f00 */
[----:B------:R-:W-:Y:S06]  /*5c10*/  RET.REL.NODEC R10 `(_ZN9deep_gemm24sm100_fp8_gemm_1d1d_implILN4cute4UMMA5MajorE0ELS3_0ELj0ELj24576ELj1536ELj128ELj224ELj128ELj1ELj128ELj128ELj64ELj6ELj128ELj128ELj2ELb0ELj140ELNS_8GemmTypeE0ELb0EN7cutlass10bfloat16_tENS_16EpilogueIdentityEEEvPijjj14CUtensorMap_stS9_S9_S9_S9_) ;  /* 0xffffffa00af87950 */ /* 0x000fec0003c3ffff */
.L_x_102:
[----:B------:R-:W-:-:S00]  /*5c20*/  BRA `(.L_x_102) ;  /* 0xfffffffc00fc7947 */ /* 0x000fc0000383ffff */
[----:B------:R-:W-:-:S00]  /*5c30*/  NOP ;  /* 0x0000000000007918 */ /* 0x000fc00000000000 */
        /* <DEDUP_REMOVED lines=12> */
.L_x_106:


//--------------------- .nv.shared._ZN9deep_gemm24sm100_fp8_gemm_1d1d_implILN4cute4UMMA5MajorE0ELS3_0ELj0ELj24576ELj1536ELj128ELj224ELj128ELj1ELj128ELj128ELj64ELj6ELj128ELj128ELj2ELb0ELj140ELNS_8GemmTypeE0ELb0EN7cutlass10bfloat16_tENS_16EpilogueIdentityEEEvPijjj14CUtensorMap_stS9_S9_S9_S9_ --------------------------
	.section	.nv.shared._ZN9deep_gemm24sm100_fp8_gemm_1d1d_implILN4cute4UMMA5MajorE0ELS3_0ELj0ELj24576ELj1536ELj128ELj224ELj128ELj1ELj128ELj128ELj64ELj6ELj128ELj128ELj2ELb0ELj140ELNS_8GemmTypeE0ELb0EN7cutlass10bfloat16_tENS_16EpilogueIdentityEEEvPijjj14CUtensorMap_stS9_S9_S9_S9_,"aw",@nobits
	.sectionflags	@""
	.align	1024
	.zero		1024


//--------------------- .nv.shared.reserved.0     --------------------------
	.section	.nv.shared.reserved.0,"aw",@nobits
	.align	8
	.weak		__nv_reservedSMEM_offset_0_alias
	.size		__nv_reservedSMEM_offset_0_alias, 0, 64
	.other		__nv_reservedSMEM_offset_0_alias,@"STO_CUDA_RESERVED_SHARED STV_DEFAULT"
__nv_reservedSMEM_offset_0_alias:
	.zero		0
.nv.shared.reserved.0:
	.zero		64
	.weak		__nv_reservedSMEM_allocation_phase
	.type		__nv_reservedSMEM_allocation_phase,@object
	.size		__nv_reservedSMEM_allocation_phase,(.L_0 - __nv_reservedSMEM_allocation_phase)
__nv_reservedSMEM_allocation_phase:
	.zero		1
.L_0:
	.zero		7
	.weak		__nv_reservedSMEM_devtool_atexit_pc
	.type		__nv_reservedSMEM_devtool_atexit_pc,@object
	.size		__nv_reservedSMEM_devtool_atexit_pc,(__nv_reservedSMEM_allocation_mask - __nv_reservedSMEM_devtool_atexit_pc)
__nv_reservedSMEM_devtool_atexit_pc:
	.zero		8
	.weak		__nv_reservedSMEM_allocation_mask
	.type		__nv_reservedSMEM_allocation_mask,@object
	.size		__nv_reservedSMEM_allocation_mask,(.L_2 - __nv_reservedSMEM_allocation_mask)
__nv_reservedSMEM_allocation_mask:
	.zero		4
.L_2:
	.zero		4
	.weak		__nv_reservedSMEM_tmem_allocation_pipeline_mbarrier
	.type		__nv_reservedSMEM_tmem_allocation_pipeline_mbarrier,@object
	.size		__nv_reservedSMEM_tmem_allocation_pipeline_mbarrier,(__nv_reservedSMEM_tmem_allocation_pipeline_mbarrier_parity - __nv_reservedSMEM_tmem_allocation_pipeline_mbarrier)
__nv_reservedSMEM_tmem_allocation_pipeline_mbarrier:
	.zero		8
	.weak		__nv_reservedSMEM_tmem_allocation_pipeline_mbarrier_parity
	.type		__nv_reservedSMEM_tmem_allocation_pipeline_mbarrier_parity,@object
	.size		__nv_reservedSMEM_tmem_allocation_pipeline_mbarrier_parity,(.L_4 - __nv_reservedSMEM_tmem_allocation_pipeline_mbarrier_parity)
__nv_reservedSMEM_tmem_allocation_pipeline_mbarrier_parity:
	.zero		4
.L_4:


//--------------------- .nv.global                --------------------------
	.section	.nv.global,"aw",@nobits
.nv.global:
	.type		_ZN45_INTERNAL_82f64871_9_kernel_cu_ff977683_912494cute1_E,@object
	.size		_ZN45_INTERNAL_82f64871_9_kernel_cu_ff977683_912494cute1_E,(_ZN45_INTERNAL_82f64871_9_kernel_cu_ff977683_912494cuda3std3__45__cpo6cbeginE - _ZN45_INTERNAL_82f64871_9_kernel_cu_ff977683_912494cute1_E)
_ZN45_INTERNAL_82f64871_9_kernel_cu_ff977683_912494cute1_E:
	.zero		1
	.type		_ZN45_INTERNAL_82f64871_9_kernel_cu_ff977683_912494cuda3std3__45__cpo6cbeginE,@object
	.size		_ZN45_INTERNAL_82f64871_9_kernel_cu_ff977683_912494cuda3std3__45__cpo6cbeginE,(_ZN45_INTERNAL_82f64871_9_kernel_cu_ff977683_912494cuda3std3__48in_placeE - _ZN45_INTERNAL_82f64871_9_kernel_cu_ff977683_912494cuda3std3__45__cpo6cbeginE)
_ZN45_INTERNAL_82f64871_9_kernel_cu_ff977683_912494cuda3std3__45__cpo6cbeginE:
	.zero		1
	.type		_ZN45_INTERNAL_82f64871_9_kernel_cu_ff977683_912494cuda3std3__48in_placeE,@object
	.size		_ZN45_INTERNAL_82f64871_9_kernel_cu_ff977683_912494cuda3std3__48in_placeE,(_ZN45_INTERNAL_82f64871_9_kernel_cu_ff977683_912494cuda3std6ranges3__45__cpo9iter_moveE - _ZN45_INTERNAL_82f64871_9_kernel_cu_ff977683_912494cuda3std3__48in_placeE)
_ZN45_INTERNAL_82f64871_9_kernel_cu_ff977683_912494cuda3std3__48in_placeE:
	.zero		1
	.type		_ZN45_INTERNAL_82f64871_9_kernel_cu_ff977683_912494cuda3std6ranges3__45__cpo9iter_moveE,@object
	.size		_ZN45_INTERNAL_82f64871_9_kernel_cu_ff977683_912494cuda3std6ranges3__45__cpo9iter_moveE,(_ZN45_INTERNAL_82f64871_9_kernel_cu_ff977683_912494cuda3std3__45__cpo5beginE - _ZN45_INTERNAL_82f64871_9_kernel_cu_ff977683_912494cuda3std6ranges3__45__cpo9iter_moveE)
_ZN45_INTERNAL_82f64871_9_kernel_cu_ff977683_912494cuda3std6ranges3__45__cpo9iter_moveE:
	.zero		1
	.type		_ZN45_INTERNAL_82f64871_9_kernel_cu_ff977683_912494cuda3std3__45__cpo5beginE,@object
	.size		_ZN45_INTERNAL_82f64871_9_kernel_cu_ff977683_912494cuda3std3__45__cpo5beginE,(_ZN45_INTERNAL_82f64871_9_kernel_cu_ff977683_912494cuda3std3__447_GLOBAL__N__82f64871_9_kernel_cu_ff977683_912496ignoreE - _ZN45_INTERNAL_82f64871_9_kernel_cu_ff977683_912494cuda3std3__45__cpo5beginE)
_ZN45_INTERNAL_82f64871_9_kernel_cu_ff977683_912494cuda3std3__45__cpo5beginE:
	.zero		1
	.type		_ZN45_INTERNAL_82f64871_9_kernel_cu_ff977683_912494cuda3std3__447_GLOBAL__N__82f64871_9_kernel_cu_ff977683_912496ignoreE,@object
	.size		_ZN45_INTERNAL_82f64871_9_kernel_cu_ff977683_912494cuda3std3__447_GLOBAL__N__82f64871_9_kernel_cu_ff977683_912496ignoreE,(_ZN45_INTERNAL_82f64871_9_kernel_cu_ff977683_912494cute7productE - _ZN45_INTERNAL_82f64871_9_kernel_cu_ff977683_912494cuda3std3__447_GLOBAL__N__82f64871_9_kernel_cu_ff977683_912496ignoreE)
_ZN45_INTERNAL_82f64871_9_kernel_cu_ff977683_912494cuda3std3__447_GLOBAL__N__82f64871_9_kernel_cu_ff977683_912496ignoreE:
	.zero		1
	.type		_ZN45_INTERNAL_82f64871_9_kernel_cu_ff977683_912494cute7productE,@object
	.size		_ZN45_INTERNAL_82f64871_9_kernel_cu_ff977683_912494cute7productE,(_ZN45_INTERNAL_82f64871_9_kernel_cu_ff977683_912494cuda3std3__45__cpo3endE - _ZN45_INTERNAL_82f64871_9_kernel_cu_ff977683_912494cute7productE)
_ZN45_INTERNAL_82f64871_9_kernel_cu_ff977683_912494cute7productE:
	.zero		1
	.type		_ZN45_INTERNAL_82f64871_9_kernel_cu_ff977683_912494cuda3std3__45__cpo3endE,@object
	.size		_ZN45_INTERNAL_82f64871_9_kernel_cu_ff977683_912494cuda3std3__45__cpo3endE,(_ZN45_INTERNAL_82f64871_9_kernel_cu_ff977683_912494cuda3std3__419piecewise_constructE - _ZN45_INTERNAL_82f64871_9_kernel_cu_ff977683_912494cuda3std3__45__cpo3endE)
_ZN45_INTERNAL_82f64871_9_kernel_cu_ff977683_912494cuda3std3__45__cpo3endE:
	.zero		1
	.type		_ZN45_INTERNAL_82f64871_9_kernel_cu_ff977683_912494cuda3std3__419piecewise_constructE,@object
	.size		_ZN45_INTERNAL_82f64871_9_kernel_cu_ff977683_912494cuda3std3__419piecewise_constructE,(_ZN45_INTERNAL_82f64871_9_kernel_cu_ff977683_912494cuda3std3__45__cpo4cendE - _ZN45_INTERNAL_82f64871_9_kernel_cu_ff977683_912494cuda3std3__419piecewise_constructE)
_ZN45_INTERNAL_82f64871_9_kernel_cu_ff977683_912494cuda3std3__419piecewise_constructE:
	.zero		1
	.type		_ZN45_INTERNAL_82f64871_9_kernel_cu_ff977683_912494cuda3std3__45__cpo4cendE,@object
	.size		_ZN45_INTERNAL_82f64871_9_kernel_cu_ff977683_912494cuda3std3__45__cpo4cendE,(_ZN45_INTERNAL_82f64871_9_kernel_cu_ff977683_912494cuda3std6ranges3__45__cpo4swapE - _ZN45_INTERNAL_82f64871_9_kernel_cu_ff977683_912494cuda3std3__45__cpo4cendE)
_ZN45_INTERNAL_82f64871_9_kernel_cu_ff977683_912494cuda3std3__45__cpo4cendE:
	.zero		1
	.type		_ZN45_INTERNAL_82f64871_9_kernel_cu_ff977683_912494cuda3std6ranges3__45__cpo4swapE,@object
	.size		_ZN45_INTERNAL_82f64871_9_kernel_cu_ff977683_912494cuda3std6ranges3__45__cpo4swapE,(.L_12 - _ZN45_INTERNAL_82f64871_9_kernel_cu_ff977683_912494cuda3std6ranges3__45__cpo4swapE)
_ZN45_INTERNAL_82f64871_9_kernel_cu_ff977683_912494cuda3std6ranges3__45__cpo4swapE:
	.zero		1
.L_12:


//--------------------- .nv.constant0._ZN9deep_gemm24sm100_fp8_gemm_1d1d_implILN4cute4UMMA5MajorE0ELS3_0ELj0ELj24576ELj1536ELj128ELj224ELj128ELj1ELj128ELj128ELj64ELj6ELj128ELj128ELj2ELb0ELj140ELNS_8GemmTypeE0ELb0EN7cutlass10bfloat16_tENS_16EpilogueIdentityEEEvPijjj14CUtensorMap_stS9_S9_S9_S9_ --------------------------
	.section	.nv.constant0._ZN9deep_gemm24sm100_fp8_gemm_1d1d_implILN4cute4UMMA5MajorE0ELS3_0ELj0ELj24576ELj1536ELj128ELj224ELj128ELj1ELj128ELj128ELj64ELj6ELj128ELj128ELj2ELb0ELj140ELNS_8GemmTypeE0ELb0EN7cutlass10bfloat16_tENS_16EpilogueIdentityEEEvPijjj14CUtensorMap_stS9_S9_S9_S9_,"a",@progbits
	.sectionflags	@""
	.align	4
.nv.constant0._ZN9deep_gemm24sm100_fp8_gemm_1d1d_implILN4cute4UMMA5MajorE0ELS3_0ELj0ELj24576ELj1536ELj128ELj224ELj128ELj1ELj128ELj128ELj64ELj6ELj128ELj128ELj2ELb0ELj140ELNS_8GemmTypeE0ELb0EN7cutlass10bfloat16_tENS_16EpilogueIdentityEEEvPijjj14CUtensorMap_stS9_S9_S9_S9_:
	.zero		1600


//--------------------- SYMBOLS --------------------------

	.type		.nv.reservedSmem.offset0,@object
	.size		.nv.reservedSmem.offset0,0x4
	.type		.nv.reservedSmem.cap,@object
	.size		.nv.reservedSmem.cap,0x4
